//
// Generated by NVIDIA NVVM Compiler
//
// Compiler Build ID: CL-36424714
// Cuda compilation tools, release 13.0, V13.0.88
// Based on NVVM 20.0.0
//

.version 9.0
.target sm_100
.address_size 64

	// .globl	K2

.visible .entry K2(
	.param .u64 .ptr .align 1 K2_param_0,
	.param .u64 .ptr .align 1 K2_param_1,
	.param .u64 .ptr .align 1 K2_param_2,
	.param .u64 .ptr .align 1 K2_param_3,
	.param .u64 .ptr .align 1 K2_param_4,
	.param .u64 .ptr .align 1 K2_param_5,
	.param .u64 .ptr .align 1 K2_param_6,
	.param .u32 K2_param_7,
	.param .u32 K2_param_8,
	.param .u32 K2_param_9,
	.param .u32 K2_param_10,
	.param .u32 K2_param_11
)
{
	.reg .pred 	%p<13>;
	.reg .b32 	%r<111>;
	.reg .b32 	%f<70>;
	.reg .b64 	%rd<113>;

	ld.param.u64 	%rd10, [K2_param_0];
	ld.param.u64 	%rd5, [K2_param_1];
	ld.param.u64 	%rd11, [K2_param_2];
	ld.param.u64 	%rd6, [K2_param_3];
	ld.param.u64 	%rd7, [K2_param_4];
	ld.param.u64 	%rd8, [K2_param_5];
	ld.param.u64 	%rd9, [K2_param_6];
	ld.param.u32 	%r25, [K2_param_7];
	ld.param.u32 	%r22, [K2_param_8];
	ld.param.u32 	%r23, [K2_param_9];
	ld.param.u32 	%r24, [K2_param_10];
	ld.param.u32 	%r26, [K2_param_11];
	cvta.to.global.u64 	%rd1, %rd11;
	cvta.to.global.u64 	%rd2, %rd10;
	mov.u32 	%r27, %ctaid.x;
	mov.u32 	%r1, %tid.x;
	div.u32 	%r28, %r1, %r24;
	mad.lo.s32 	%r2, %r26, %r27, %r28;
	setp.ge.s32 	%p1, %r2, %r25;
	@%p1 bra 	$L__BB0_16;
	mul.lo.s32 	%r3, %r23, %r22;
	mul.wide.s32 	%rd14, %r2, 4;
	add.s64 	%rd12, %rd7, %rd14;
	// begin inline asm
	ld.global.nc.s32 %r29, [%rd12];
	// end inline asm
	add.s64 	%rd13, %rd12, 4;
	// begin inline asm
	ld.global.nc.s32 %r30, [%rd13];
	// end inline asm
	rem.u32 	%r105, %r1, %r24;
	setp.ge.s32 	%p2, %r105, %r3;
	@%p2 bra 	$L__BB0_16;
	mov.u32 	%r7, %ntid.x;
	sub.s32 	%r31, %r30, %r29;
	and.b32  	%r8, %r31, 7;
	and.b32  	%r32, %r31, -8;
	neg.s32 	%r9, %r32;
	cvta.to.global.u64 	%rd3, %rd5;
	cvta.to.global.u64 	%rd4, %rd6;
$L__BB0_3:
	setp.ge.s32 	%p3, %r29, %r30;
	mul.hi.s32 	%r33, %r105, -1840700269;
	add.s32 	%r34, %r33, %r105;
	shr.u32 	%r35, %r34, 31;
	shr.s32 	%r36, %r34, 2;
	add.s32 	%r11, %r36, %r35;
	mov.f32 	%f69, 0f00000000;
	@%p3 bra 	$L__BB0_15;
	sub.s32 	%r37, %r29, %r30;
	setp.gt.u32 	%p4, %r37, -8;
	mov.f32 	%f69, 0f00000000;
	mov.u32 	%r108, %r29;
	@%p4 bra 	$L__BB0_7;
	mov.f32 	%f69, 0f00000000;
	mov.u32 	%r106, %r9;
	mov.u32 	%r108, %r29;
$L__BB0_6:
	.pragma "nounroll";
	mul.wide.s32 	%rd31, %r108, 4;
	add.s64 	%rd16, %rd8, %rd31;
	add.s64 	%rd15, %rd9, %rd31;
	// begin inline asm
	ld.global.nc.s32 %r38, [%rd15];
	// end inline asm
	// begin inline asm
	ld.global.nc.s32 %r39, [%rd16];
	// end inline asm
	mad.lo.s32 	%r54, %r38, 7, %r105;
	add.s32 	%r55, %r38, %r11;
	mul.wide.s32 	%rd32, %r54, 4;
	add.s64 	%rd33, %rd2, %rd32;
	ld.global.f32 	%f17, [%rd33];
	mul.wide.s32 	%rd34, %r55, 4;
	add.s64 	%rd35, %rd1, %rd34;
	ld.global.f32 	%f18, [%rd35];
	fma.rn.f32 	%f19, %f17, %f18, %f69;
	add.s64 	%rd17, %rd15, 4;
	// begin inline asm
	ld.global.nc.s32 %r40, [%rd17];
	// end inline asm
	add.s64 	%rd18, %rd16, 4;
	// begin inline asm
	ld.global.nc.s32 %r41, [%rd18];
	// end inline asm
	mad.lo.s32 	%r56, %r40, 7, %r105;
	add.s32 	%r57, %r40, %r11;
	mul.wide.s32 	%rd36, %r56, 4;
	add.s64 	%rd37, %rd2, %rd36;
	ld.global.f32 	%f20, [%rd37];
	mul.wide.s32 	%rd38, %r57, 4;
	add.s64 	%rd39, %rd1, %rd38;
	ld.global.f32 	%f21, [%rd39];
	fma.rn.f32 	%f22, %f20, %f21, %f19;
	add.s64 	%rd19, %rd15, 8;
	// begin inline asm
	ld.global.nc.s32 %r42, [%rd19];
	// end inline asm
	add.s64 	%rd20, %rd16, 8;
	// begin inline asm
	ld.global.nc.s32 %r43, [%rd20];
	// end inline asm
	mad.lo.s32 	%r58, %r42, 7, %r105;
	add.s32 	%r59, %r42, %r11;
	mul.wide.s32 	%rd40, %r58, 4;
	add.s64 	%rd41, %rd2, %rd40;
	ld.global.f32 	%f23, [%rd41];
	mul.wide.s32 	%rd42, %r59, 4;
	add.s64 	%rd43, %rd1, %rd42;
	ld.global.f32 	%f24, [%rd43];
	fma.rn.f32 	%f25, %f23, %f24, %f22;
	add.s64 	%rd21, %rd15, 12;
	// begin inline asm
	ld.global.nc.s32 %r44, [%rd21];
	// end inline asm
	add.s64 	%rd22, %rd16, 12;
	// begin inline asm
	ld.global.nc.s32 %r45, [%rd22];
	// end inline asm
	mad.lo.s32 	%r60, %r44, 7, %r105;
	add.s32 	%r61, %r44, %r11;
	mul.wide.s32 	%rd44, %r60, 4;
	add.s64 	%rd45, %rd2, %rd44;
	ld.global.f32 	%f26, [%rd45];
	mul.wide.s32 	%rd46, %r61, 4;
	add.s64 	%rd47, %rd1, %rd46;
	ld.global.f32 	%f27, [%rd47];
	fma.rn.f32 	%f28, %f26, %f27, %f25;
	add.s64 	%rd23, %rd15, 16;
	// begin inline asm
	ld.global.nc.s32 %r46, [%rd23];
	// end inline asm
	add.s64 	%rd24, %rd16, 16;
	// begin inline asm
	ld.global.nc.s32 %r47, [%rd24];
	// end inline asm
	mad.lo.s32 	%r62, %r46, 7, %r105;
	add.s32 	%r63, %r46, %r11;
	mul.wide.s32 	%rd48, %r62, 4;
	add.s64 	%rd49, %rd2, %rd48;
	ld.global.f32 	%f29, [%rd49];
	mul.wide.s32 	%rd50, %r63, 4;
	add.s64 	%rd51, %rd1, %rd50;
	ld.global.f32 	%f30, [%rd51];
	fma.rn.f32 	%f31, %f29, %f30, %f28;
	add.s64 	%rd25, %rd15, 20;
	// begin inline asm
	ld.global.nc.s32 %r48, [%rd25];
	// end inline asm
	add.s64 	%rd26, %rd16, 20;
	// begin inline asm
	ld.global.nc.s32 %r49, [%rd26];
	// end inline asm
	mad.lo.s32 	%r64, %r48, 7, %r105;
	add.s32 	%r65, %r48, %r11;
	mul.wide.s32 	%rd52, %r64, 4;
	add.s64 	%rd53, %rd2, %rd52;
	ld.global.f32 	%f32, [%rd53];
	mul.wide.s32 	%rd54, %r65, 4;
	add.s64 	%rd55, %rd1, %rd54;
	ld.global.f32 	%f33, [%rd55];
	fma.rn.f32 	%f34, %f32, %f33, %f31;
	add.s64 	%rd27, %rd15, 24;
	// begin inline asm
	ld.global.nc.s32 %r50, [%rd27];
	// end inline asm
	add.s64 	%rd28, %rd16, 24;
	// begin inline asm
	ld.global.nc.s32 %r51, [%rd28];
	// end inline asm
	mad.lo.s32 	%r66, %r50, 7, %r105;
	add.s32 	%r67, %r50, %r11;
	mul.wide.s32 	%rd56, %r66, 4;
	add.s64 	%rd57, %rd2, %rd56;
	ld.global.f32 	%f35, [%rd57];
	mul.wide.s32 	%rd58, %r67, 4;
	add.s64 	%rd59, %rd1, %rd58;
	ld.global.f32 	%f36, [%rd59];
	fma.rn.f32 	%f37, %f35, %f36, %f34;
	add.s64 	%rd29, %rd15, 28;
	// begin inline asm
	ld.global.nc.s32 %r52, [%rd29];
	// end inline asm
	add.s64 	%rd30, %rd16, 28;
	// begin inline asm
	ld.global.nc.s32 %r53, [%rd30];
	// end inline asm
	mad.lo.s32 	%r68, %r52, 7, %r105;
	add.s32 	%r69, %r52, %r11;
	mul.wide.s32 	%rd60, %r68, 4;
	add.s64 	%rd61, %rd2, %rd60;
	ld.global.f32 	%f38, [%rd61];
	mul.wide.s32 	%rd62, %r69, 4;
	add.s64 	%rd63, %rd1, %rd62;
	ld.global.f32 	%f39, [%rd63];
	fma.rn.f32 	%f69, %f38, %f39, %f37;
	add.s32 	%r108, %r108, 8;
	add.s32 	%r106, %r106, 8;
	setp.ne.s32 	%p5, %r106, 0;
	@%p5 bra 	$L__BB0_6;
$L__BB0_7:
	setp.eq.s32 	%p6, %r8, 0;
	@%p6 bra 	$L__BB0_15;
	add.s32 	%r70, %r8, -1;
	setp.lt.u32 	%p7, %r70, 3;
	@%p7 bra 	$L__BB0_10;
	mul.wide.s32 	%rd72, %r108, 4;
	add.s64 	%rd64, %rd9, %rd72;
	// begin inline asm
	ld.global.nc.s32 %r71, [%rd64];
	// end inline asm
	add.s64 	%rd65, %rd8, %rd72;
	// begin inline asm
	ld.global.nc.s32 %r72, [%rd65];
	// end inline asm
	mad.lo.s32 	%r79, %r71, 7, %r105;
	add.s32 	%r80, %r71, %r11;
	mul.wide.s32 	%rd73, %r79, 4;
	add.s64 	%rd74, %rd2, %rd73;
	ld.global.f32 	%f41, [%rd74];
	mul.wide.s32 	%rd75, %r80, 4;
	add.s64 	%rd76, %rd1, %rd75;
	ld.global.f32 	%f42, [%rd76];
	fma.rn.f32 	%f43, %f41, %f42, %f69;
	add.s64 	%rd66, %rd64, 4;
	// begin inline asm
	ld.global.nc.s32 %r73, [%rd66];
	// end inline asm
	add.s64 	%rd67, %rd65, 4;
	// begin inline asm
	ld.global.nc.s32 %r74, [%rd67];
	// end inline asm
	mad.lo.s32 	%r81, %r73, 7, %r105;
	add.s32 	%r82, %r73, %r11;
	mul.wide.s32 	%rd77, %r81, 4;
	add.s64 	%rd78, %rd2, %rd77;
	ld.global.f32 	%f44, [%rd78];
	mul.wide.s32 	%rd79, %r82, 4;
	add.s64 	%rd80, %rd1, %rd79;
	ld.global.f32 	%f45, [%rd80];
	fma.rn.f32 	%f46, %f44, %f45, %f43;
	add.s64 	%rd68, %rd64, 8;
	// begin inline asm
	ld.global.nc.s32 %r75, [%rd68];
	// end inline asm
	add.s64 	%rd69, %rd65, 8;
	// begin inline asm
	ld.global.nc.s32 %r76, [%rd69];
	// end inline asm
	mad.lo.s32 	%r83, %r75, 7, %r105;
	add.s32 	%r84, %r75, %r11;
	mul.wide.s32 	%rd81, %r83, 4;
	add.s64 	%rd82, %rd2, %rd81;
	ld.global.f32 	%f47, [%rd82];
	mul.wide.s32 	%rd83, %r84, 4;
	add.s64 	%rd84, %rd1, %rd83;
	ld.global.f32 	%f48, [%rd84];
	fma.rn.f32 	%f49, %f47, %f48, %f46;
	add.s64 	%rd70, %rd64, 12;
	// begin inline asm
	ld.global.nc.s32 %r77, [%rd70];
	// end inline asm
	add.s64 	%rd71, %rd65, 12;
	// begin inline asm
	ld.global.nc.s32 %r78, [%rd71];
	// end inline asm
	mad.lo.s32 	%r85, %r77, 7, %r105;
	add.s32 	%r86, %r77, %r11;
	mul.wide.s32 	%rd85, %r85, 4;
	add.s64 	%rd86, %rd2, %rd85;
	ld.global.f32 	%f50, [%rd86];
	mul.wide.s32 	%rd87, %r86, 4;
	add.s64 	%rd88, %rd1, %rd87;
	ld.global.f32 	%f51, [%rd88];
	fma.rn.f32 	%f69, %f50, %f51, %f49;
	add.s32 	%r108, %r108, 4;
$L__BB0_10:
	sub.s32 	%r88, %r30, %r29;
	and.b32  	%r87, %r88, 3;
	setp.eq.s32 	%p8, %r87, 0;
	@%p8 bra 	$L__BB0_15;
	setp.eq.s32 	%p9, %r87, 1;
	@%p9 bra 	$L__BB0_13;
	mul.wide.s32 	%rd93, %r108, 4;
	add.s64 	%rd89, %rd9, %rd93;
	// begin inline asm
	ld.global.nc.s32 %r89, [%rd89];
	// end inline asm
	add.s64 	%rd90, %rd8, %rd93;
	// begin inline asm
	ld.global.nc.s32 %r90, [%rd90];
	// end inline asm
	mad.lo.s32 	%r93, %r89, 7, %r105;
	add.s32 	%r94, %r89, %r11;
	mul.wide.s32 	%rd94, %r93, 4;
	add.s64 	%rd95, %rd2, %rd94;
	ld.global.f32 	%f53, [%rd95];
	mul.wide.s32 	%rd96, %r94, 4;
	add.s64 	%rd97, %rd1, %rd96;
	ld.global.f32 	%f54, [%rd97];
	fma.rn.f32 	%f55, %f53, %f54, %f69;
	add.s64 	%rd91, %rd89, 4;
	// begin inline asm
	ld.global.nc.s32 %r91, [%rd91];
	// end inline asm
	add.s64 	%rd92, %rd90, 4;
	// begin inline asm
	ld.global.nc.s32 %r92, [%rd92];
	// end inline asm
	mad.lo.s32 	%r95, %r91, 7, %r105;
	add.s32 	%r96, %r91, %r11;
	mul.wide.s32 	%rd98, %r95, 4;
	add.s64 	%rd99, %rd2, %rd98;
	ld.global.f32 	%f56, [%rd99];
	mul.wide.s32 	%rd100, %r96, 4;
	add.s64 	%rd101, %rd1, %rd100;
	ld.global.f32 	%f57, [%rd101];
	fma.rn.f32 	%f69, %f56, %f57, %f55;
	add.s32 	%r108, %r108, 2;
$L__BB0_13:
	and.b32  	%r98, %r88, 1;
	setp.eq.b32 	%p10, %r98, 1;
	not.pred 	%p11, %p10;
	@%p11 bra 	$L__BB0_15;
	mul.wide.s32 	%rd104, %r108, 4;
	add.s64 	%rd102, %rd9, %rd104;
	// begin inline asm
	ld.global.nc.s32 %r99, [%rd102];
	// end inline asm
	add.s64 	%rd103, %rd8, %rd104;
	// begin inline asm
	ld.global.nc.s32 %r100, [%rd103];
	// end inline asm
	mad.lo.s32 	%r101, %r99, 7, %r105;
	add.s32 	%r102, %r99, %r11;
	mul.wide.s32 	%rd105, %r101, 4;
	add.s64 	%rd106, %rd2, %rd105;
	ld.global.f32 	%f58, [%rd106];
	mul.wide.s32 	%rd107, %r102, 4;
	add.s64 	%rd108, %rd1, %rd107;
	ld.global.f32 	%f59, [%rd108];
	fma.rn.f32 	%f69, %f58, %f59, %f69;
$L__BB0_15:
	add.s32 	%r103, %r11, %r2;
	mul.wide.s32 	%rd109, %r103, 4;
	add.s64 	%rd110, %rd3, %rd109;
	ld.global.f32 	%f60, [%rd110];
	mul.f32 	%f61, %f69, %f60;
	mad.lo.s32 	%r104, %r2, 7, %r105;
	mul.wide.s32 	%rd111, %r104, 4;
	add.s64 	%rd112, %rd4, %rd111;
	st.global.f32 	[%rd112], %f61;
	add.s32 	%r105, %r105, %r7;
	setp.lt.s32 	%p12, %r105, %r3;
	@%p12 bra 	$L__BB0_3;
$L__BB0_16:
	ret;

}
	// .globl	K3
.visible .entry K3(
	.param .u64 .ptr .align 1 K3_param_0,
	.param .u64 .ptr .align 1 K3_param_1,
	.param .u64 .ptr .align 1 K3_param_2,
	.param .u64 .ptr .align 1 K3_param_3,
	.param .u64 .ptr .align 1 K3_param_4,
	.param .u64 .ptr .align 1 K3_param_5,
	.param .u64 .ptr .align 1 K3_param_6,
	.param .u32 K3_param_7,
	.param .u32 K3_param_8,
	.param .u32 K3_param_9,
	.param .u32 K3_param_10,
	.param .u32 K3_param_11
)
{
	.reg .pred 	%p<13>;
	.reg .b32 	%r<111>;
	.reg .b32 	%f<70>;
	.reg .b64 	%rd<113>;

	ld.param.u64 	%rd10, [K3_param_0];
	ld.param.u64 	%rd11, [K3_param_1];
	ld.param.u64 	%rd5, [K3_param_2];
	ld.param.u64 	%rd6, [K3_param_3];
	ld.param.u64 	%rd7, [K3_param_4];
	ld.param.u64 	%rd8, [K3_param_5];
	ld.param.u64 	%rd9, [K3_param_6];
	ld.param.u32 	%r25, [K3_param_7];
	ld.param.u32 	%r22, [K3_param_8];
	ld.param.u32 	%r23, [K3_param_9];
	ld.param.u32 	%r24, [K3_param_10];
	ld.param.u32 	%r26, [K3_param_11];
	cvta.to.global.u64 	%rd1, %rd11;
	cvta.to.global.u64 	%rd2, %rd10;
	mov.u32 	%r27, %ctaid.x;
	mov.u32 	%r1, %tid.x;
	div.u32 	%r28, %r1, %r24;
	mad.lo.s32 	%r2, %r26, %r27, %r28;
	setp.ge.s32 	%p1, %r2, %r25;
	@%p1 bra 	$L__BB1_16;
	mul.lo.s32 	%r3, %r23, %r22;
	mul.wide.s32 	%rd14, %r2, 4;
	add.s64 	%rd12, %rd7, %rd14;
	// begin inline asm
	ld.global.nc.s32 %r29, [%rd12];
	// end inline asm
	add.s64 	%rd13, %rd12, 4;
	// begin inline asm
	ld.global.nc.s32 %r30, [%rd13];
	// end inline asm
	rem.u32 	%r105, %r1, %r24;
	setp.ge.s32 	%p2, %r105, %r3;
	@%p2 bra 	$L__BB1_16;
	mov.u32 	%r7, %ntid.x;
	sub.s32 	%r31, %r30, %r29;
	and.b32  	%r8, %r31, 7;
	and.b32  	%r32, %r31, -8;
	neg.s32 	%r9, %r32;
	cvta.to.global.u64 	%rd3, %rd5;
	cvta.to.global.u64 	%rd4, %rd6;
$L__BB1_3:
	setp.ge.s32 	%p3, %r29, %r30;
	mul.hi.s32 	%r33, %r105, -1840700269;
	add.s32 	%r34, %r33, %r105;
	shr.u32 	%r35, %r34, 31;
	shr.s32 	%r36, %r34, 2;
	add.s32 	%r11, %r36, %r35;
	mov.f32 	%f69, 0f00000000;
	@%p3 bra 	$L__BB1_15;
	sub.s32 	%r37, %r29, %r30;
	setp.gt.u32 	%p4, %r37, -8;
	mov.f32 	%f69, 0f00000000;
	mov.u32 	%r108, %r29;
	@%p4 bra 	$L__BB1_7;
	mov.f32 	%f69, 0f00000000;
	mov.u32 	%r106, %r9;
	mov.u32 	%r108, %r29;
$L__BB1_6:
	.pragma "nounroll";
	mul.wide.s32 	%rd31, %r108, 4;
	add.s64 	%rd16, %rd8, %rd31;
	add.s64 	%rd15, %rd9, %rd31;
	// begin inline asm
	ld.global.nc.s32 %r38, [%rd15];
	// end inline asm
	// begin inline asm
	ld.global.nc.s32 %r39, [%rd16];
	// end inline asm
	add.s32 	%r54, %r38, %r11;
	mad.lo.s32 	%r55, %r38, 7, %r105;
	mul.wide.s32 	%rd32, %r55, 4;
	add.s64 	%rd33, %rd2, %rd32;
	ld.global.f32 	%f17, [%rd33];
	mul.wide.s32 	%rd34, %r54, 4;
	add.s64 	%rd35, %rd1, %rd34;
	ld.global.f32 	%f18, [%rd35];
	fma.rn.f32 	%f19, %f17, %f18, %f69;
	add.s64 	%rd17, %rd15, 4;
	// begin inline asm
	ld.global.nc.s32 %r40, [%rd17];
	// end inline asm
	add.s64 	%rd18, %rd16, 4;
	// begin inline asm
	ld.global.nc.s32 %r41, [%rd18];
	// end inline asm
	add.s32 	%r56, %r40, %r11;
	mad.lo.s32 	%r57, %r40, 7, %r105;
	mul.wide.s32 	%rd36, %r57, 4;
	add.s64 	%rd37, %rd2, %rd36;
	ld.global.f32 	%f20, [%rd37];
	mul.wide.s32 	%rd38, %r56, 4;
	add.s64 	%rd39, %rd1, %rd38;
	ld.global.f32 	%f21, [%rd39];
	fma.rn.f32 	%f22, %f20, %f21, %f19;
	add.s64 	%rd19, %rd15, 8;
	// begin inline asm
	ld.global.nc.s32 %r42, [%rd19];
	// end inline asm
	add.s64 	%rd20, %rd16, 8;
	// begin inline asm
	ld.global.nc.s32 %r43, [%rd20];
	// end inline asm
	add.s32 	%r58, %r42, %r11;
	mad.lo.s32 	%r59, %r42, 7, %r105;
	mul.wide.s32 	%rd40, %r59, 4;
	add.s64 	%rd41, %rd2, %rd40;
	ld.global.f32 	%f23, [%rd41];
	mul.wide.s32 	%rd42, %r58, 4;
	add.s64 	%rd43, %rd1, %rd42;
	ld.global.f32 	%f24, [%rd43];
	fma.rn.f32 	%f25, %f23, %f24, %f22;
	add.s64 	%rd21, %rd15, 12;
	// begin inline asm
	ld.global.nc.s32 %r44, [%rd21];
	// end inline asm
	add.s64 	%rd22, %rd16, 12;
	// begin inline asm
	ld.global.nc.s32 %r45, [%rd22];
	// end inline asm
	add.s32 	%r60, %r44, %r11;
	mad.lo.s32 	%r61, %r44, 7, %r105;
	mul.wide.s32 	%rd44, %r61, 4;
	add.s64 	%rd45, %rd2, %rd44;
	ld.global.f32 	%f26, [%rd45];
	mul.wide.s32 	%rd46, %r60, 4;
	add.s64 	%rd47, %rd1, %rd46;
	ld.global.f32 	%f27, [%rd47];
	fma.rn.f32 	%f28, %f26, %f27, %f25;
	add.s64 	%rd23, %rd15, 16;
	// begin inline asm
	ld.global.nc.s32 %r46, [%rd23];
	// end inline asm
	add.s64 	%rd24, %rd16, 16;
	// begin inline asm
	ld.global.nc.s32 %r47, [%rd24];
	// end inline asm
	add.s32 	%r62, %r46, %r11;
	mad.lo.s32 	%r63, %r46, 7, %r105;
	mul.wide.s32 	%rd48, %r63, 4;
	add.s64 	%rd49, %rd2, %rd48;
	ld.global.f32 	%f29, [%rd49];
	mul.wide.s32 	%rd50, %r62, 4;
	add.s64 	%rd51, %rd1, %rd50;
	ld.global.f32 	%f30, [%rd51];
	fma.rn.f32 	%f31, %f29, %f30, %f28;
	add.s64 	%rd25, %rd15, 20;
	// begin inline asm
	ld.global.nc.s32 %r48, [%rd25];
	// end inline asm
	add.s64 	%rd26, %rd16, 20;
	// begin inline asm
	ld.global.nc.s32 %r49, [%rd26];
	// end inline asm
	add.s32 	%r64, %r48, %r11;
	mad.lo.s32 	%r65, %r48, 7, %r105;
	mul.wide.s32 	%rd52, %r65, 4;
	add.s64 	%rd53, %rd2, %rd52;
	ld.global.f32 	%f32, [%rd53];
	mul.wide.s32 	%rd54, %r64, 4;
	add.s64 	%rd55, %rd1, %rd54;
	ld.global.f32 	%f33, [%rd55];
	fma.rn.f32 	%f34, %f32, %f33, %f31;
	add.s64 	%rd27, %rd15, 24;
	// begin inline asm
	ld.global.nc.s32 %r50, [%rd27];
	// end inline asm
	add.s64 	%rd28, %rd16, 24;
	// begin inline asm
	ld.global.nc.s32 %r51, [%rd28];
	// end inline asm
	add.s32 	%r66, %r50, %r11;
	mad.lo.s32 	%r67, %r50, 7, %r105;
	mul.wide.s32 	%rd56, %r67, 4;
	add.s64 	%rd57, %rd2, %rd56;
	ld.global.f32 	%f35, [%rd57];
	mul.wide.s32 	%rd58, %r66, 4;
	add.s64 	%rd59, %rd1, %rd58;
	ld.global.f32 	%f36, [%rd59];
	fma.rn.f32 	%f37, %f35, %f36, %f34;
	add.s64 	%rd29, %rd15, 28;
	// begin inline asm
	ld.global.nc.s32 %r52, [%rd29];
	// end inline asm
	add.s64 	%rd30, %rd16, 28;
	// begin inline asm
	ld.global.nc.s32 %r53, [%rd30];
	// end inline asm
	add.s32 	%r68, %r52, %r11;
	mad.lo.s32 	%r69, %r52, 7, %r105;
	mul.wide.s32 	%rd60, %r69, 4;
	add.s64 	%rd61, %rd2, %rd60;
	ld.global.f32 	%f38, [%rd61];
	mul.wide.s32 	%rd62, %r68, 4;
	add.s64 	%rd63, %rd1, %rd62;
	ld.global.f32 	%f39, [%rd63];
	fma.rn.f32 	%f69, %f38, %f39, %f37;
	add.s32 	%r108, %r108, 8;
	add.s32 	%r106, %r106, 8;
	setp.ne.s32 	%p5, %r106, 0;
	@%p5 bra 	$L__BB1_6;
$L__BB1_7:
	setp.eq.s32 	%p6, %r8, 0;
	@%p6 bra 	$L__BB1_15;
	add.s32 	%r70, %r8, -1;
	setp.lt.u32 	%p7, %r70, 3;
	@%p7 bra 	$L__BB1_10;
	mul.wide.s32 	%rd72, %r108, 4;
	add.s64 	%rd64, %rd9, %rd72;
	// begin inline asm
	ld.global.nc.s32 %r71, [%rd64];
	// end inline asm
	add.s64 	%rd65, %rd8, %rd72;
	// begin inline asm
	ld.global.nc.s32 %r72, [%rd65];
	// end inline asm
	add.s32 	%r79, %r71, %r11;
	mad.lo.s32 	%r80, %r71, 7, %r105;
	mul.wide.s32 	%rd73, %r80, 4;
	add.s64 	%rd74, %rd2, %rd73;
	ld.global.f32 	%f41, [%rd74];
	mul.wide.s32 	%rd75, %r79, 4;
	add.s64 	%rd76, %rd1, %rd75;
	ld.global.f32 	%f42, [%rd76];
	fma.rn.f32 	%f43, %f41, %f42, %f69;
	add.s64 	%rd66, %rd64, 4;
	// begin inline asm
	ld.global.nc.s32 %r73, [%rd66];
	// end inline asm
	add.s64 	%rd67, %rd65, 4;
	// begin inline asm
	ld.global.nc.s32 %r74, [%rd67];
	// end inline asm
	add.s32 	%r81, %r73, %r11;
	mad.lo.s32 	%r82, %r73, 7, %r105;
	mul.wide.s32 	%rd77, %r82, 4;
	add.s64 	%rd78, %rd2, %rd77;
	ld.global.f32 	%f44, [%rd78];
	mul.wide.s32 	%rd79, %r81, 4;
	add.s64 	%rd80, %rd1, %rd79;
	ld.global.f32 	%f45, [%rd80];
	fma.rn.f32 	%f46, %f44, %f45, %f43;
	add.s64 	%rd68, %rd64, 8;
	// begin inline asm
	ld.global.nc.s32 %r75, [%rd68];
	// end inline asm
	add.s64 	%rd69, %rd65, 8;
	// begin inline asm
	ld.global.nc.s32 %r76, [%rd69];
	// end inline asm
	add.s32 	%r83, %r75, %r11;
	mad.lo.s32 	%r84, %r75, 7, %r105;
	mul.wide.s32 	%rd81, %r84, 4;
	add.s64 	%rd82, %rd2, %rd81;
	ld.global.f32 	%f47, [%rd82];
	mul.wide.s32 	%rd83, %r83, 4;
	add.s64 	%rd84, %rd1, %rd83;
	ld.global.f32 	%f48, [%rd84];
	fma.rn.f32 	%f49, %f47, %f48, %f46;
	add.s64 	%rd70, %rd64, 12;
	// begin inline asm
	ld.global.nc.s32 %r77, [%rd70];
	// end inline asm
	add.s64 	%rd71, %rd65, 12;
	// begin inline asm
	ld.global.nc.s32 %r78, [%rd71];
	// end inline asm
	add.s32 	%r85, %r77, %r11;
	mad.lo.s32 	%r86, %r77, 7, %r105;
	mul.wide.s32 	%rd85, %r86, 4;
	add.s64 	%rd86, %rd2, %rd85;
	ld.global.f32 	%f50, [%rd86];
	mul.wide.s32 	%rd87, %r85, 4;
	add.s64 	%rd88, %rd1, %rd87;
	ld.global.f32 	%f51, [%rd88];
	fma.rn.f32 	%f69, %f50, %f51, %f49;
	add.s32 	%r108, %r108, 4;
$L__BB1_10:
	sub.s32 	%r88, %r30, %r29;
	and.b32  	%r87, %r88, 3;
	setp.eq.s32 	%p8, %r87, 0;
	@%p8 bra 	$L__BB1_15;
	setp.eq.s32 	%p9, %r87, 1;
	@%p9 bra 	$L__BB1_13;
	mul.wide.s32 	%rd93, %r108, 4;
	add.s64 	%rd89, %rd9, %rd93;
	// begin inline asm
	ld.global.nc.s32 %r89, [%rd89];
	// end inline asm
	add.s64 	%rd90, %rd8, %rd93;
	// begin inline asm
	ld.global.nc.s32 %r90, [%rd90];
	// end inline asm
	add.s32 	%r93, %r89, %r11;
	mad.lo.s32 	%r94, %r89, 7, %r105;
	mul.wide.s32 	%rd94, %r94, 4;
	add.s64 	%rd95, %rd2, %rd94;
	ld.global.f32 	%f53, [%rd95];
	mul.wide.s32 	%rd96, %r93, 4;
	add.s64 	%rd97, %rd1, %rd96;
	ld.global.f32 	%f54, [%rd97];
	fma.rn.f32 	%f55, %f53, %f54, %f69;
	add.s64 	%rd91, %rd89, 4;
	// begin inline asm
	ld.global.nc.s32 %r91, [%rd91];
	// end inline asm
	add.s64 	%rd92, %rd90, 4;
	// begin inline asm
	ld.global.nc.s32 %r92, [%rd92];
	// end inline asm
	add.s32 	%r95, %r91, %r11;
	mad.lo.s32 	%r96, %r91, 7, %r105;
	mul.wide.s32 	%rd98, %r96, 4;
	add.s64 	%rd99, %rd2, %rd98;
	ld.global.f32 	%f56, [%rd99];
	mul.wide.s32 	%rd100, %r95, 4;
	add.s64 	%rd101, %rd1, %rd100;
	ld.global.f32 	%f57, [%rd101];
	fma.rn.f32 	%f69, %f56, %f57, %f55;
	add.s32 	%r108, %r108, 2;
$L__BB1_13:
	and.b32  	%r98, %r88, 1;
	setp.eq.b32 	%p10, %r98, 1;
	not.pred 	%p11, %p10;
	@%p11 bra 	$L__BB1_15;
	mul.wide.s32 	%rd104, %r108, 4;
	add.s64 	%rd102, %rd9, %rd104;
	// begin inline asm
	ld.global.nc.s32 %r99, [%rd102];
	// end inline asm
	add.s64 	%rd103, %rd8, %rd104;
	// begin inline asm
	ld.global.nc.s32 %r100, [%rd103];
	// end inline asm
	add.s32 	%r101, %r99, %r11;
	mad.lo.s32 	%r102, %r99, 7, %r105;
	mul.wide.s32 	%rd105, %r102, 4;
	add.s64 	%rd106, %rd2, %rd105;
	ld.global.f32 	%f58, [%rd106];
	mul.wide.s32 	%rd107, %r101, 4;
	add.s64 	%rd108, %rd1, %rd107;
	ld.global.f32 	%f59, [%rd108];
	fma.rn.f32 	%f69, %f58, %f59, %f69;
$L__BB1_15:
	add.s32 	%r103, %r11, %r2;
	mul.wide.s32 	%rd109, %r103, 4;
	add.s64 	%rd110, %rd3, %rd109;
	ld.global.f32 	%f60, [%rd110];
	mul.f32 	%f61, %f69, %f60;
	mad.lo.s32 	%r104, %r2, 7, %r105;
	mul.wide.s32 	%rd111, %r104, 4;
	add.s64 	%rd112, %rd4, %rd111;
	st.global.f32 	[%rd112], %f61;
	add.s32 	%r105, %r105, %r7;
	setp.lt.s32 	%p12, %r105, %r3;
	@%p12 bra 	$L__BB1_3;
$L__BB1_16:
	ret;

}


// ===== COMPILED SASS (sm_100) =====

	.target	sm_100

	.elftype	@"ET_EXEC"


//--------------------- .note.nv.tkinfo           --------------------------
	.section	.note.nv.tkinfo,"",@"SHT_NOTE"
	.sectionflags	@"SHF_NOTE_NV_TKINFO"
	.tkinfo
        /*0018*/ 	.word	0x00000002
        /*0030*/ 	.string	""
        /*0030*/ 	.string	"ptxas"
        /*0030*/ 	.string	"Cuda compilation tools, release 13.0, V13.0.88"
        /*0030*/ 	.string	"Build cuda_13.0.r13.0/compiler.36424714_0"
        /*0030*/ 	.string	"-arch sm_100 -m 64 "



//--------------------- .note.nv.cuinfo           --------------------------
	.section	.note.nv.cuinfo,"",@"SHT_NOTE"
	.sectionflags	@"SHF_NOTE_NV_CUINFO"
        /*0018*/ 	.short	0x0002
        /*001a*/ 	.short	0x0064
        /*001c*/ 	.short	0x0082
	.zero		2


//--------------------- .nv.info                  --------------------------
	.section	.nv.info,"",@"SHT_CUDA_INFO"
	.align	4


	//----- nvinfo : EIATTR_REGCOUNT
	.align		4
        /*0000*/ 	.byte	0x04, 0x2f
        /*0002*/ 	.short	(.L_1 - .L_0)
	.align		4
.L_0:
        /*0004*/ 	.word	index@(K2)
        /*0008*/ 	.word	0x00000020


	//----- nvinfo : EIATTR_FRAME_SIZE
	.align		4
.L_1:
        /*000c*/ 	.byte	0x04, 0x11
        /*000e*/ 	.short	(.L_3 - .L_2)
	.align		4
.L_2:
        /*0010*/ 	.word	index@(K2)
        /*0014*/ 	.word	0x00000000


	//----- nvinfo : EIATTR_REGCOUNT
	.align		4
.L_3:
        /*0018*/ 	.byte	0x04, 0x2f
        /*001a*/ 	.short	(.L_5 - .L_4)
	.align		4
.L_4:
        /*001c*/ 	.word	index@(K3)
        /*0020*/ 	.word	0x00000020


	//----- nvinfo : EIATTR_FRAME_SIZE
	.align		4
.L_5:
        /*0024*/ 	.byte	0x04, 0x11
        /*0026*/ 	.short	(.L_7 - .L_6)
	.align		4
.L_6:
        /*0028*/ 	.word	index@(K3)
        /*002c*/ 	.word	0x00000000


	//----- nvinfo : EIATTR_MIN_STACK_SIZE
	.align		4
.L_7:
        /*0030*/ 	.byte	0x04, 0x12
        /*0032*/ 	.short	(.L_9 - .L_8)
	.align		4
.L_8:
        /*0034*/ 	.word	index@(K3)
        /*0038*/ 	.word	0x00000000


	//----- nvinfo : EIATTR_MIN_STACK_SIZE
	.align		4
.L_9:
        /*003c*/ 	.byte	0x04, 0x12
        /*003e*/ 	.short	(.L_11 - .L_10)
	.align		4
.L_10:
        /*0040*/ 	.word	index@(K2)
        /*0044*/ 	.word	0x00000000
.L_11:


//--------------------- .nv.compat                --------------------------
	.section	.nv.compat,"",@"SHT_CUDA_COMPAT_INFO"
	.align	4
        /*0000*/ 	.byte	0x02, 0x09, 0x00, 0x00, 0x02, 0x02, 0x01, 0x00, 0x02, 0x05, 0x05, 0x00, 0x03, 0x07, 0x01, 0x01
        /*0010*/ 	.byte	0x02, 0x03, 0x00, 0x00, 0x02, 0x06, 0x01, 0x00, 0x04, 0x0b, 0x08, 0x00, 0x09, 0x00, 0x00, 0x00
        /*0020*/ 	.byte	0x00, 0x00, 0x00, 0x00


//--------------------- .nv.info.K3               --------------------------
	.section	.nv.info.K3,"",@"SHT_CUDA_INFO"
	.sectionflags	@""
	.align	4


	//----- nvinfo : EIATTR_CUDA_API_VERSION
	.align		4
        /*0000*/ 	.byte	0x04, 0x37
        /*0002*/ 	.short	(.L_13 - .L_12)
.L_12:
        /*0004*/ 	.word	0x00000082


	//----- nvinfo : EIATTR_KPARAM_INFO
	.align		4
.L_13:
        /*0008*/ 	.byte	0x04, 0x17
        /*000a*/ 	.short	(.L_15 - .L_14)
.L_14:
        /*000c*/ 	.word	0x00000000
        /*0010*/ 	.short	0x000b
        /*0012*/ 	.short	0x0048
        /*0014*/ 	.byte	0x00, 0xf0, 0x11, 0x00


	//----- nvinfo : EIATTR_KPARAM_INFO
	.align		4
.L_15:
        /*0018*/ 	.byte	0x04, 0x17
        /*001a*/ 	.short	(.L_17 - .L_16)
.L_16:
        /*001c*/ 	.word	0x00000000
        /*0020*/ 	.short	0x000a
        /*0022*/ 	.short	0x0044
        /*0024*/ 	.byte	0x00, 0xf0, 0x11, 0x00


	//----- nvinfo : EIATTR_KPARAM_INFO
	.align		4
.L_17:
        /*0028*/ 	.byte	0x04, 0x17
        /*002a*/ 	.short	(.L_19 - .L_18)
.L_18:
        /*002c*/ 	.word	0x00000000
        /*0030*/ 	.short	0x0009
        /*0032*/ 	.short	0x0040
        /*0034*/ 	.byte	0x00, 0xf0, 0x11, 0x00


	//----- nvinfo : EIATTR_KPARAM_INFO
	.align		4
.L_19:
        /*0038*/ 	.byte	0x04, 0x17
        /*003a*/ 	.short	(.L_21 - .L_20)
.L_20:
        /*003c*/ 	.word	0x00000000
        /*0040*/ 	.short	0x0008
        /*0042*/ 	.short	0x003c
        /*0044*/ 	.byte	0x00, 0xf0, 0x11, 0x00


	//----- nvinfo : EIATTR_KPARAM_INFO
	.align		4
.L_21:
        /*0048*/ 	.byte	0x04, 0x17
        /*004a*/ 	.short	(.L_23 - .L_22)
.L_22:
        /*004c*/ 	.word	0x00000000
        /*0050*/ 	.short	0x0007
        /*0052*/ 	.short	0x0038
        /*0054*/ 	.byte	0x00, 0xf0, 0x11, 0x00


	//----- nvinfo : EIATTR_KPARAM_INFO
	.align		4
.L_23:
        /*0058*/ 	.byte	0x04, 0x17
        /*005a*/ 	.short	(.L_25 - .L_24)
.L_24:
        /*005c*/ 	.word	0x00000000
        /*0060*/ 	.short	0x0006
        /*0062*/ 	.short	0x0030
        /*0064*/ 	.byte	0x00, 0xf5, 0x21, 0x00


	//----- nvinfo : EIATTR_KPARAM_INFO
	.align		4
.L_25:
        /*0068*/ 	.byte	0x04, 0x17
        /*006a*/ 	.short	(.L_27 - .L_26)
.L_26:
        /*006c*/ 	.word	0x00000000
        /*0070*/ 	.short	0x0005
        /*0072*/ 	.short	0x0028
        /*0074*/ 	.byte	0x00, 0xf5, 0x21, 0x00


	//----- nvinfo : EIATTR_KPARAM_INFO
	.align		4
.L_27:
        /*0078*/ 	.byte	0x04, 0x17
        /*007a*/ 	.short	(.L_29 - .L_28)
.L_28:
        /*007c*/ 	.word	0x00000000
        /*0080*/ 	.short	0x0004
        /*0082*/ 	.short	0x0020
        /*0084*/ 	.byte	0x00, 0xf5, 0x21, 0x00


	//----- nvinfo : EIATTR_KPARAM_INFO
	.align		4
.L_29:
        /*0088*/ 	.byte	0x04, 0x17
        /*008a*/ 	.short	(.L_31 - .L_30)
.L_30:
        /*008c*/ 	.word	0x00000000
        /*0090*/ 	.short	0x0003
        /*0092*/ 	.short	0x0018
        /*0094*/ 	.byte	0x00, 0xf5, 0x21, 0x00


	//----- nvinfo : EIATTR_KPARAM_INFO
	.align		4
.L_31:
        /*0098*/ 	.byte	0x04, 0x17
        /*009a*/ 	.short	(.L_33 - .L_32)
.L_32:
        /*009c*/ 	.word	0x00000000
        /*00a0*/ 	.short	0x0002
        /*00a2*/ 	.short	0x0010
        /*00a4*/ 	.byte	0x00, 0xf5, 0x21, 0x00


	//----- nvinfo : EIATTR_KPARAM_INFO
	.align		4
.L_33:
        /*00a8*/ 	.byte	0x04, 0x17
        /*00aa*/ 	.short	(.L_35 - .L_34)
.L_34:
        /*00ac*/ 	.word	0x00000000
        /*00b0*/ 	.short	0x0001
        /*00b2*/ 	.short	0x0008
        /*00b4*/ 	.byte	0x00, 0xf5, 0x21, 0x00


	//----- nvinfo : EIATTR_KPARAM_INFO
	.align		4
.L_35:
        /*00b8*/ 	.byte	0x04, 0x17
        /*00ba*/ 	.short	(.L_37 - .L_36)
.L_36:
        /*00bc*/ 	.word	0x00000000
        /*00c0*/ 	.short	0x0000
        /*00c2*/ 	.short	0x0000
        /*00c4*/ 	.byte	0x00, 0xf5, 0x21, 0x00


	//----- nvinfo : EIATTR_SPARSE_MMA_MASK
	.align		4
.L_37:
        /*00c8*/ 	.byte	0x03, 0x50
        /*00ca*/ 	.short	0x0000


	//----- nvinfo : EIATTR_MAXREG_COUNT
	.align		4
        /*00cc*/ 	.byte	0x03, 0x1b
        /*00ce*/ 	.short	0x00ff


	//----- nvinfo : EIATTR_MERCURY_ISA_VERSION
	.align		4
        /*00d0*/ 	.byte	0x03, 0x5f
        /*00d2*/ 	.short	0x0101


	//----- nvinfo : EIATTR_VRC_CTA_INIT_COUNT
	.align		4
        /*00d4*/ 	.byte	0x02, 0x4a
	.zero		1
	.zero		1


	//----- nvinfo : EIATTR_EXIT_INSTR_OFFSETS
	.align		4
        /*00d8*/ 	.byte	0x04, 0x1c
        /*00da*/ 	.short	(.L_39 - .L_38)


	//   ....[0]....
.L_38:
        /*00dc*/ 	.word	0x000001b0


	//   ....[1]....
        /*00e0*/ 	.word	0x00000220


	//   ....[2]....
        /*00e4*/ 	.word	0x00000e80


	//----- nvinfo : EIATTR_CRS_STACK_SIZE
	.align		4
.L_39:
        /*00e8*/ 	.byte	0x04, 0x1e
        /*00ea*/ 	.short	(.L_41 - .L_40)
.L_40:
        /*00ec*/ 	.word	0x00000000


	//----- nvinfo : EIATTR_CBANK_PARAM_SIZE
	.align		4
.L_41:
        /*00f0*/ 	.byte	0x03, 0x19
        /*00f2*/ 	.short	0x004c


	//----- nvinfo : EIATTR_PARAM_CBANK
	.align		4
        /*00f4*/ 	.byte	0x04, 0x0a
        /*00f6*/ 	.short	(.L_43 - .L_42)
	.align		4
.L_42:
        /*00f8*/ 	.word	index@(.nv.constant0.K3)
        /*00fc*/ 	.short	0x0380
        /*00fe*/ 	.short	0x004c


	//----- nvinfo : EIATTR_SW_WAR
	.align		4
.L_43:
        /*0100*/ 	.byte	0x04, 0x36
        /*0102*/ 	.short	(.L_45 - .L_44)
.L_44:
        /*0104*/ 	.word	0x00000008
.L_45:


//--------------------- .nv.info.K2               --------------------------
	.section	.nv.info.K2,"",@"SHT_CUDA_INFO"
	.sectionflags	@""
	.align	4


	//----- nvinfo : EIATTR_CUDA_API_VERSION
	.align		4
        /*0000*/ 	.byte	0x04, 0x37
        /*0002*/ 	.short	(.L_47 - .L_46)
.L_46:
        /*0004*/ 	.word	0x00000082


	//----- nvinfo : EIATTR_KPARAM_INFO
	.align		4
.L_47:
        /*0008*/ 	.byte	0x04, 0x17
        /*000a*/ 	.short	(.L_49 - .L_48)
.L_48:
        /*000c*/ 	.word	0x00000000
        /*0010*/ 	.short	0x000b
        /*0012*/ 	.short	0x0048
        /*0014*/ 	.byte	0x00, 0xf0, 0x11, 0x00


	//----- nvinfo : EIATTR_KPARAM_INFO
	.align		4
.L_49:
        /*0018*/ 	.byte	0x04, 0x17
        /*001a*/ 	.short	(.L_51 - .L_50)
.L_50:
        /*001c*/ 	.word	0x00000000
        /*0020*/ 	.short	0x000a
        /*0022*/ 	.short	0x0044
        /*0024*/ 	.byte	0x00, 0xf0, 0x11, 0x00


	//----- nvinfo : EIATTR_KPARAM_INFO
	.align		4
.L_51:
        /*0028*/ 	.byte	0x04, 0x17
        /*002a*/ 	.short	(.L_53 - .L_52)
.L_52:
        /*002c*/ 	.word	0x00000000
        /*0030*/ 	.short	0x0009
        /*0032*/ 	.short	0x0040
        /*0034*/ 	.byte	0x00, 0xf0, 0x11, 0x00


	//----- nvinfo : EIATTR_KPARAM_INFO
	.align		4
.L_53:
        /*0038*/ 	.byte	0x04, 0x17
        /*003a*/ 	.short	(.L_55 - .L_54)
.L_54:
        /*003c*/ 	.word	0x00000000
        /*0040*/ 	.short	0x0008
        /*0042*/ 	.short	0x003c
        /*0044*/ 	.byte	0x00, 0xf0, 0x11, 0x00


	//----- nvinfo : EIATTR_KPARAM_INFO
	.align		4
.L_55:
        /*0048*/ 	.byte	0x04, 0x17
        /*004a*/ 	.short	(.L_57 - .L_56)
.L_56:
        /*004c*/ 	.word	0x00000000
        /*0050*/ 	.short	0x0007
        /*0052*/ 	.short	0x0038
        /*0054*/ 	.byte	0x00, 0xf0, 0x11, 0x00


	//----- nvinfo : EIATTR_KPARAM_INFO
	.align		4
.L_57:
        /*0058*/ 	.byte	0x04, 0x17
        /*005a*/ 	.short	(.L_59 - .L_58)
.L_58:
        /*005c*/ 	.word	0x00000000
        /*0060*/ 	.short	0x0006
        /*0062*/ 	.short	0x0030
        /*0064*/ 	.byte	0x00, 0xf5, 0x21, 0x00


	//----- nvinfo : EIATTR_KPARAM_INFO
	.align		4
.L_59:
        /*0068*/ 	.byte	0x04, 0x17
        /*006a*/ 	.short	(.L_61 - .L_60)
.L_60:
        /*006c*/ 	.word	0x00000000
        /*0070*/ 	.short	0x0005
        /*0072*/ 	.short	0x0028
        /*0074*/ 	.byte	0x00, 0xf5, 0x21, 0x00


	//----- nvinfo : EIATTR_KPARAM_INFO
	.align		4
.L_61:
        /*0078*/ 	.byte	0x04, 0x17
        /*007a*/ 	.short	(.L_63 - .L_62)
.L_62:
        /*007c*/ 	.word	0x00000000
        /*0080*/ 	.short	0x0004
        /*0082*/ 	.short	0x0020
        /*0084*/ 	.byte	0x00, 0xf5, 0x21, 0x00


	//----- nvinfo : EIATTR_KPARAM_INFO
	.align		4
.L_63:
        /*0088*/ 	.byte	0x04, 0x17
        /*008a*/ 	.short	(.L_65 - .L_64)
.L_64:
        /*008c*/ 	.word	0x00000000
        /*0090*/ 	.short	0x0003
        /*0092*/ 	.short	0x0018
        /*0094*/ 	.byte	0x00, 0xf5, 0x21, 0x00


	//----- nvinfo : EIATTR_KPARAM_INFO
	.align		4
.L_65:
        /*0098*/ 	.byte	0x04, 0x17
        /*009a*/ 	.short	(.L_67 - .L_66)
.L_66:
        /*009c*/ 	.word	0x00000000
        /*00a0*/ 	.short	0x0002
        /*00a2*/ 	.short	0x0010
        /*00a4*/ 	.byte	0x00, 0xf5, 0x21, 0x00


	//----- nvinfo : EIATTR_KPARAM_INFO
	.align		4
.L_67:
        /*00a8*/ 	.byte	0x04, 0x17
        /*00aa*/ 	.short	(.L_69 - .L_68)
.L_68:
        /*00ac*/ 	.word	0x00000000
        /*00b0*/ 	.short	0x0001
        /*00b2*/ 	.short	0x0008
        /*00b4*/ 	.byte	0x00, 0xf5, 0x21, 0x00


	//----- nvinfo : EIATTR_KPARAM_INFO
	.align		4
.L_69:
        /*00b8*/ 	.byte	0x04, 0x17
        /*00ba*/ 	.short	(.L_71 - .L_70)
.L_70:
        /*00bc*/ 	.word	0x00000000
        /*00c0*/ 	.short	0x0000
        /*00c2*/ 	.short	0x0000
        /*00c4*/ 	.byte	0x00, 0xf5, 0x21, 0x00


	//----- nvinfo : EIATTR_SPARSE_MMA_MASK
	.align		4
.L_71:
        /*00c8*/ 	.byte	0x03, 0x50
        /*00ca*/ 	.short	0x0000


	//----- nvinfo : EIATTR_MAXREG_COUNT
	.align		4
        /*00cc*/ 	.byte	0x03, 0x1b
        /*00ce*/ 	.short	0x00ff


	//----- nvinfo : EIATTR_MERCURY_ISA_VERSION
	.align		4
        /*00d0*/ 	.byte	0x03, 0x5f
        /*00d2*/ 	.short	0x0101


	//----- nvinfo : EIATTR_VRC_CTA_INIT_COUNT
	.align		4
        /*00d4*/ 	.byte	0x02, 0x4a
	.zero		1
	.zero		1


	//----- nvinfo : EIATTR_EXIT_INSTR_OFFSETS
	.align		4
        /*00d8*/ 	.byte	0x04, 0x1c
        /*00da*/ 	.short	(.L_73 - .L_72)


	//   ....[0]....
.L_72:
        /*00dc*/ 	.word	0x000001b0


	//   ....[1]....
        /*00e0*/ 	.word	0x00000220


	//   ....[2]....
        /*00e4*/ 	.word	0x00000ec0


	//----- nvinfo : EIATTR_CRS_STACK_SIZE
	.align		4
.L_73:
        /*00e8*/ 	.byte	0x04, 0x1e
        /*00ea*/ 	.short	(.L_75 - .L_74)
.L_74:
        /*00ec*/ 	.word	0x00000000


	//----- nvinfo : EIATTR_CBANK_PARAM_SIZE
	.align		4
.L_75:
        /*00f0*/ 	.byte	0x03, 0x19
        /*00f2*/ 	.short	0x004c


	//----- nvinfo : EIATTR_PARAM_CBANK
	.align		4
        /*00f4*/ 	.byte	0x04, 0x0a
        /*00f6*/ 	.short	(.L_77 - .L_76)
	.align		4
.L_76:
        /*00f8*/ 	.word	index@(.nv.constant0.K2)
        /*00fc*/ 	.short	0x0380
        /*00fe*/ 	.short	0x004c


	//----- nvinfo : EIATTR_SW_WAR
	.align		4
.L_77:
        /*0100*/ 	.byte	0x04, 0x36
        /*0102*/ 	.short	(.L_79 - .L_78)
.L_78:
        /*0104*/ 	.word	0x00000008
.L_79:


//--------------------- .nv.callgraph             --------------------------
	.section	.nv.callgraph,"",@"SHT_CUDA_CALLGRAPH"
	.align	4
	.sectionentsize	8
	.align		4
        /*0000*/ 	.word	0x00000000
	.align		4
        /*0004*/ 	.word	0xffffffff
	.align		4
        /*0008*/ 	.word	0x00000000
	.align		4
        /*000c*/ 	.word	0xfffffffe
	.align		4
        /*0010*/ 	.word	0x00000000
	.align		4
        /*0014*/ 	.word	0xfffffffd
	.align		4
        /*0018*/ 	.word	0x00000000
	.align		4
        /*001c*/ 	.word	0xfffffffc


//--------------------- .text.K3                  --------------------------
	.section	.text.K3,"ax",@progbits
	.align	128
        .global         K3
        .type           K3,@function
        .size           K3,(.L_x_20 - K3)
        .other          K3,@"STO_CUDA_ENTRY STV_DEFAULT"
K3:
.text.K3:
[----:B------:R-:W-:Y:S01]  /*0000*/  LDC R1, c[0x0][0x37c] ;  /* 0x0000df00ff017b82 */ /* 0x000fe20000000800 */
[----:B------:R-:W0:Y:S01]  /*0010*/  LDCU UR6, c[0x0][0x3c4] ;  /* 0x00007880ff0677ac */ /* 0x000e220008000800 */
[----:B------:R-:W1:Y:S06]  /*0020*/  S2R R4, SR_TID.X ;  /* 0x0000000000047919 */ /* 0x000e6c0000002100 */
[----:B------:R-:W2:Y:S01]  /*0030*/  S2UR UR4, SR_CTAID.X ;  /* 0x00000000000479c3 */ /* 0x000ea20000002500 */
[----:B------:R-:W3:Y:S07]  /*0040*/  LDCU UR5, c[0x0][0x3b8] ;  /* 0x00007700ff0577ac */ /* 0x000eee0008000800 */
[----:B------:R-:W2:Y:S01]  /*0050*/  LDC R7, c[0x0][0x3c8] ;  /* 0x0000f200ff077b82 */ /* 0x000ea20000000800 */
[----:B0-----:R-:W0:Y:S08]  /*0060*/  I2F.U32.RP R0, UR6 ;  /* 0x0000000600007d06 */ /* 0x001e300008209000 */
[----:B0-----:R-:W0:Y:S02]  /*0070*/  MUFU.RCP R0, R0 ;  /* 0x0000000000007308 */ /* 0x001e240000001000 */
[----:B0-----:R-:W-:-:S06]  /*0080*/  IADD3 R2, PT, PT, R0, 0xffffffe, RZ ;  /* 0x0ffffffe00027810 */ /* 0x001fcc0007ffe0ff */
[----:B------:R0:W4:Y:S02]  /*0090*/  F2I.FTZ.U32.TRUNC.NTZ R3, R2 ;  /* 0x0000000200037305 */ /* 0x000124000021f000 */
[----:B0-----:R-:W-:Y:S01]  /*00a0*/  HFMA2 R2, -RZ, RZ, 0, 0 ;  /* 0x00000000ff027431 */ /* 0x001fe200000001ff */
[----:B----4-:R-:W-:-:S05]  /*00b0*/  IADD3 R5, PT, PT, RZ, -R3, RZ ;  /* 0x80000003ff057210 */ /* 0x010fca0007ffe0ff */
[----:B------:R-:W-:-:S04]  /*00c0*/  IMAD R5, R5, UR6, RZ ;  /* 0x0000000605057c24 */ /* 0x000fc8000f8e02ff */
[----:B------:R-:W-:-:S06]  /*00d0*/  IMAD.HI.U32 R3, R3, R5, R2 ;  /* 0x0000000503037227 */ /* 0x000fcc00078e0002 */
[----:B-1----:R-:W-:-:S05]  /*00e0*/  IMAD.HI.U32 R3, R3, R4, RZ ;  /* 0x0000000403037227 */ /* 0x002fca00078e00ff */
[----:B------:R-:W-:-:S05]  /*00f0*/  IADD3 R5, PT, PT, -R3, RZ, RZ ;  /* 0x000000ff03057210 */ /* 0x000fca0007ffe1ff */
[----:B------:R-:W-:Y:S01]  /*0100*/  IMAD R4, R5, UR6, R4 ;  /* 0x0000000605047c24 */ /* 0x000fe2000f8e0204 */
[----:B------:R-:W-:-:S04]  /*0110*/  LOP3.LUT R5, RZ, UR6, RZ, 0x33, !PT ;  /* 0x00000006ff057c12 */ /* 0x000fc8000f8e33ff */
[----:B------:R-:W-:-:S13]  /*0120*/  ISETP.GE.U32.AND P1, PT, R4, UR6, PT ;  /* 0x0000000604007c0c */ /* 0x000fda000bf26070 */
[----:B------:R-:W-:Y:S02]  /*0130*/  @P1 IADD3 R4, PT, PT, R4, -UR6, RZ ;  /* 0x8000000604041c10 */ /* 0x000fe4000fffe0ff */
[----:B------:R-:W-:Y:S02]  /*0140*/  @P1 IADD3 R3, PT, PT, R3, 0x1, RZ ;  /* 0x0000000103031810 */ /* 0x000fe40007ffe0ff */
[----:B------:R-:W-:Y:S02]  /*0150*/  ISETP.GE.U32.AND P0, PT, R4, UR6, PT ;  /* 0x0000000604007c0c */ /* 0x000fe4000bf06070 */
[----:B------:R-:W-:-:S11]  /*0160*/  ISETP.NE.U32.AND P1, PT, RZ, UR6, PT ;  /* 0x00000006ff007c0c */ /* 0x000fd6000bf25070 */
[----:B------:R-:W-:-:S04]  /*0170*/  @P0 IADD3 R3, PT, PT, R3, 0x1, RZ ;  /* 0x0000000103030810 */ /* 0x000fc80007ffe0ff */
[----:B------:R-:W-:-:S05]  /*0180*/  SEL R0, R5, R3, !P1 ;  /* 0x0000000305007207 */ /* 0x000fca0004800000 */
[----:B--2---:R-:W-:-:S05]  /*0190*/  IMAD R0, R7, UR4, R0 ;  /* 0x0000000407007c24 */ /* 0x004fca000f8e0200 */
[----:B---3--:R-:W-:-:S13]  /*01a0*/  ISETP.GE.AND P2, PT, R0, UR5, PT ;  /* 0x0000000500007c0c */ /* 0x008fda000bf46270 */
[----:B------:R-:W-:Y:S05]  /*01b0*/  @P2 EXIT ;  /* 0x000000000000294d */ /* 0x000fea0003800000 */
[----:B------:R-:W0:Y:S01]  /*01c0*/  LDCU UR4, c[0x0][0x3c0] ;  /* 0x00007800ff0477ac */ /* 0x000e220008000800 */
[----:B------:R-:W-:Y:S01]  /*01d0*/  IADD3 R3, PT, PT, R4, -UR6, RZ ;  /* 0x8000000604037c10 */ /* 0x000fe2000fffe0ff */
[----:B------:R-:W0:Y:S03]  /*01e0*/  LDCU UR5, c[0x0][0x3bc] ;  /* 0x00007780ff0577ac */ /* 0x000e260008000800 */
[----:B------:R-:W-:Y:S01]  /*01f0*/  @P1 SEL R5, R3, R4, P0 ;  /* 0x0000000403051207 */ /* 0x000fe20000000000 */
[----:B0-----:R-:W-:-:S06]  /*0200*/  UIMAD UR4, UR4, UR5, URZ ;  /* 0x00000005040472a4 */ /* 0x001fcc000f8e02ff */
[----:B------:R-:W-:-:S13]  /*0210*/  ISETP.GE.AND P0, PT, R5, UR4, PT ;  /* 0x0000000405007c0c */ /* 0x000fda000bf06270 */
[----:B------:R-:W-:Y:S05]  /*0220*/  @P0 EXIT ;  /* 0x000000000000094d */ /* 0x000fea0003800000 */
[----:B------:R-:W0:Y:S01]  /*0230*/  LDC.64 R8, c[0x0][0x3a0] ;  /* 0x0000e800ff087b82 */ /* 0x000e220000000a00 */
[----:B------:R-:W1:Y:S01]  /*0240*/  LDCU.64 UR6, c[0x0][0x358] ;  /* 0x00006b00ff0677ac */ /* 0x000e620008000a00 */
[----:B0-----:R-:W-:-:S05]  /*0250*/  IMAD.WIDE R8, R0, 0x4, R8 ;  /* 0x0000000400087825 */ /* 0x001fca00078e0208 */
[----:B-1----:R-:W2:Y:S04]  /*0260*/  LDG.E.CONSTANT R2, desc[UR6][R8.64] ;  /* 0x0000000608027981 */ /* 0x002ea8000c1e9900 */
[----:B------:R-:W2:Y:S01]  /*0270*/  LDG.E.CONSTANT R3, desc[UR6][R8.64+0x4] ;  /* 0x0000040608037981 */ /* 0x000ea2000c1e9900 */
[----:B------:R-:W0:Y:S01]  /*0280*/  LDCU UR5, c[0x0][0x360] ;  /* 0x00006c00ff0577ac */ /* 0x000e220008000800 */
[----:B--2---:R-:W-:-:S04]  /*0290*/  IADD3 R4, PT, PT, -R2, R3, RZ ;  /* 0x0000000302047210 */ /* 0x004fc80007ffe1ff */
[C---:B------:R-:W-:Y:S02]  /*02a0*/  LOP3.LUT R6, R4.reuse, 0xfffffff8, RZ, 0xc0, !PT ;  /* 0xfffffff804067812 */ /* 0x040fe400078ec0ff */
[----:B------:R-:W-:Y:S02]  /*02b0*/  LOP3.LUT R4, R4, 0x7, RZ, 0xc0, !PT ;  /* 0x0000000704047812 */ /* 0x000fe400078ec0ff */
[----:B0-----:R-:W-:-:S07]  /*02c0*/  IADD3 R6, PT, PT, -R6, RZ, RZ ;  /* 0x000000ff06067210 */ /* 0x001fce0007ffe1ff */
.L_x_7:
[----:B------:R-:W-:Y:S01]  /*02d0*/  ISETP.GE.AND P0, PT, R2, R3, PT ;  /* 0x000000030200720c */ /* 0x000fe20003f06270 */
[----:B------:R-:W-:Y:S01]  /*02e0*/  BSSY.RECONVERGENT B0, `(.L_x_0) ;  /* 0x00000ad000007945 */ /* 0x000fe20003800200 */
[----:B------:R-:W-:Y:S01]  /*02f0*/  MOV R8, RZ ;  /* 0x000000ff00087202 */ /* 0x000fe20000000f00 */
[----:B------:R-:W-:Y:S01]  /*0300*/  HFMA2 R10, -RZ, RZ, 0, 0 ;  /* 0x00000000ff0a7431 */ /* 0x000fe200000001ff */
[----:B------:R-:W-:-:S03]  /*0310*/  MOV R9, R5 ;  /* 0x0000000500097202 */ /* 0x000fc60000000f00 */
[----:B------:R-:W-:-:S05]  /*0320*/  IMAD.HI R9, R5, -0x6db6db6d, R8 ;  /* 0x9249249305097827 */ /* 0x000fca00078e0208 */
[----:B------:R-:W-:-:S04]  /*0330*/  SHF.R.U32.HI R8, RZ, 0x1f, R9 ;  /* 0x0000001fff087819 */ /* 0x000fc80000011609 */
[----:B------:R-:W-:Y:S01]  /*0340*/  LEA.HI.SX32 R9, R9, R8, 0x1e ;  /* 0x0000000809097211 */ /* 0x000fe200078ff2ff */
[----:B0-----:R-:W-:Y:S06]  /*0350*/  @P0 BRA `(.L_x_1) ;  /* 0x0000000800940947 */ /* 0x001fec0003800000 */
[----:B------:R-:W-:Y:S01]  /*0360*/  IADD3 R7, PT, PT, R2, -R3, RZ ;  /* 0x8000000302077210 */ /* 0x000fe20007ffe0ff */
[----:B------:R-:W-:Y:S01]  /*0370*/  BSSY.RECONVERGENT B1, `(.L_x_2) ;  /* 0x0000051000017945 */ /* 0x000fe20003800200 */
[----:B------:R-:W-:Y:S02]  /*0380*/  ISETP.NE.AND P1, PT, R4, RZ, PT ;  /* 0x000000ff0400720c */ /* 0x000fe40003f25270 */
[----:B------:R-:W-:Y:S02]  /*0390*/  ISETP.GT.U32.AND P0, PT, R7, -0x8, PT ;  /* 0xfffffff80700780c */ /* 0x000fe40003f04070 */
[----:B------:R-:W-:Y:S02]  /*03a0*/  MOV R10, RZ ;  /* 0x000000ff000a7202 */ /* 0x000fe40000000f00 */
[----:B------:R-:W-:-:S09]  /*03b0*/  MOV R8, R2 ;  /* 0x0000000200087202 */ /* 0x000fd20000000f00 */
[----:B------:R-:W-:Y:S05]  /*03c0*/  @P0 BRA `(.L_x_3) ;  /* 0x00000004002c0947 */ /* 0x000fea0003800000 */
[----:B------:R-:W-:Y:S02]  /*03d0*/  MOV R10, RZ ;  /* 0x000000ff000a7202 */ /* 0x000fe40000000f00 */
[----:B------:R-:W-:Y:S02]  /*03e0*/  MOV R7, R6 ;  /* 0x0000000600077202 */ /* 0x000fe40000000f00 */
[----:B------:R-:W-:-:S07]  /*03f0*/  MOV R8, R2 ;  /* 0x0000000200087202 */ /* 0x000fce0000000f00 */
.L_x_4:
[----:B------:R-:W0:Y:S08]  /*0400*/  LDC.64 R24, c[0x0][0x3b0] ;  /* 0x0000ec00ff187b82 */ /* 0x000e300000000a00 */
[----:B------:R-:W1:Y:S08]  /*0410*/  LDC.64 R14, c[0x0][0x380] ;  /* 0x0000e000ff0e7b82 */ /* 0x000e700000000a00 */
[----:B------:R-:W2:Y:S01]  /*0420*/  LDC.64 R12, c[0x0][0x388] ;  /* 0x0000e200ff0c7b82 */ /* 0x000ea20000000a00 */
[----:B0-----:R-:W-:-:S05]  /*0430*/  IMAD.WIDE R24, R8, 0x4, R24 ;  /* 0x0000000408187825 */ /* 0x001fca00078e0218 */
[----:B------:R-:W3:Y:S04]  /*0440*/  LDG.E.CONSTANT R16, desc[UR6][R24.64] ;  /* 0x0000000618107981 */ /* 0x000ee8000c1e9900 */
[----:B------:R-:W4:Y:S04]  /*0450*/  LDG.E.CONSTANT R18, desc[UR6][R24.64+0x4] ;  /* 0x0000040618127981 */ /* 0x000f28000c1e9900 */
[----:B------:R-:W5:Y:S04]  /*0460*/  LDG.E.CONSTANT R21, desc[UR6][R24.64+0x8] ;  /* 0x0000080618157981 */ /* 0x000f68000c1e9900 */
[----:B------:R-:W5:Y:S04]  /*0470*/  LDG.E.CONSTANT R26, desc[UR6][R24.64+0xc] ;  /* 0x00000c06181a7981 */ /* 0x000f68000c1e9900 */
[----:B------:R-:W5:Y:S04]  /*0480*/  LDG.E.CONSTANT R20, desc[UR6][R24.64+0x10] ;  /* 0x0000100618147981 */ /* 0x000f68000c1e9900 */
[----:B------:R-:W5:Y:S04]  /*0490*/  LDG.E.CONSTANT R11, desc[UR6][R24.64+0x14] ;  /* 0x00001406180b7981 */ /* 0x000f68000c1e9900 */
[----:B------:R-:W5:Y:S01]  /*04a0*/  LDG.E.CONSTANT R27, desc[UR6][R24.64+0x18] ;  /* 0x00001806181b7981 */ /* 0x000f62000c1e9900 */
[C---:B---3--:R-:W-:Y:S01]  /*04b0*/  IADD3 R23, PT, PT, R9.reuse, R16, RZ ;  /* 0x0000001009177210 */ /* 0x048fe20007ffe0ff */
[----:B------:R-:W-:Y:S01]  /*04c0*/  IMAD R29, R16, 0x7, R5 ;  /* 0x00000007101d7824 */ /* 0x000fe200078e0205 */
[----:B----4-:R-:W-:-:S03]  /*04d0*/  IADD3 R19, PT, PT, R9, R18, RZ ;  /* 0x0000001209137210 */ /* 0x010fc60007ffe0ff */
[----:B-1----:R-:W-:-:S04]  /*04e0*/  IMAD.WIDE R28, R29, 0x4, R14 ;  /* 0x000000041d1c7825 */ /* 0x002fc800078e020e */
[----:B------:R-:W-:Y:S02]  /*04f0*/  IMAD R17, R18, 0x7, R5 ;  /* 0x0000000712117824 */ /* 0x000fe400078e0205 */
[----:B--2---:R-:W-:Y:S01]  /*0500*/  IMAD.WIDE R22, R23, 0x4, R12 ;  /* 0x0000000417167825 */ /* 0x004fe200078e020c */
[----:B------:R-:W2:Y:S03]  /*0510*/  LDG.E R29, desc[UR6][R28.64] ;  /* 0x000000061c1d7981 */ /* 0x000ea6000c1e1900 */
[----:B------:R-:W-:Y:S02]  /*0520*/  IMAD.WIDE R16, R17, 0x4, R14 ;  /* 0x0000000411107825 */ /* 0x000fe400078e020e */
[----:B------:R5:W2:Y:S02]  /*0530*/  LDG.E R22, desc[UR6][R22.64] ;  /* 0x0000000616167981 */ /* 0x000aa4000c1e1900 */
[----:B------:R-:W-:-:S02]  /*0540*/  IMAD.WIDE R18, R19, 0x4, R12 ;  /* 0x0000000413127825 */ /* 0x000fc400078e020c */
[----:B------:R0:W3:Y:S04]  /*0550*/  LDG.E R16, desc[UR6][R16.64] ;  /* 0x0000000610107981 */ /* 0x0000e8000c1e1900 */
[----:B------:R-:W3:Y:S04]  /*0560*/  LDG.E R18, desc[UR6][R18.64] ;  /* 0x0000000612127981 */ /* 0x000ee8000c1e1900 */
[----:B------:R1:W4:Y:S01]  /*0570*/  LDG.E.CONSTANT R28, desc[UR6][R24.64+0x1c] ;  /* 0x00001c06181c7981 */ /* 0x000322000c1e9900 */
[--C-:B-----5:R-:W-:Y:S01]  /*0580*/  IMAD R23, R21, 0x7, R5.reuse ;  /* 0x0000000715177824 */ /* 0x120fe200078e0205 */
[----:B0-----:R-:W-:Y:S01]  /*0590*/  IADD3 R17, PT, PT, R9, R21, RZ ;  /* 0x0000001509117210 */ /* 0x001fe20007ffe0ff */
[----:B------:R-:W-:-:S02]  /*05a0*/  IMAD R21, R26, 0x7, R5 ;  /* 0x000000071a157824 */ /* 0x000fc400078e0205 */
[----:B-1----:R-:W-:Y:S02]  /*05b0*/  IMAD R24, R20, 0x7, R5 ;  /* 0x0000000714187824 */ /* 0x002fe400078e0205 */
[----:B--2---:R-:W-:Y:S01]  /*05c0*/  FFMA R29, R29, R22, R10 ;  /* 0x000000161d1d7223 */ /* 0x004fe2000000000a */
[----:B------:R-:W-:-:S05]  /*05d0*/  IMAD.WIDE R22, R23, 0x4, R14 ;  /* 0x0000000417167825 */ /* 0x000fca00078e020e */
[----:B------:R-:W2:Y:S01]  /*05e0*/  LDG.E R25, desc[UR6][R22.64] ;  /* 0x0000000616197981 */ /* 0x000ea2000c1e1900 */
[----:B---3--:R-:W-:Y:S01]  /*05f0*/  FFMA R10, R16, R18, R29 ;  /* 0x00000012100a7223 */ /* 0x008fe2000000001d */
[----:B------:R-:W-:Y:S01]  /*0600*/  IMAD.WIDE R16, R17, 0x4, R12 ;  /* 0x0000000411107825 */ /* 0x000fe200078e020c */
[----:B------:R-:W-:-:S03]  /*0610*/  IADD3 R29, PT, PT, R9, R20, RZ ;  /* 0x00000014091d7210 */ /* 0x000fc60007ffe0ff */
[----:B------:R-:W-:Y:S01]  /*0620*/  IMAD.WIDE R18, R21, 0x4, R14 ;  /* 0x0000000415127825 */ /* 0x000fe200078e020e */
[----:B------:R-:W-:Y:S02]  /*0630*/  IADD3 R21, PT, PT, R9, R26, RZ ;  /* 0x0000001a09157210 */ /* 0x000fe40007ffe0ff */
[----:B------:R0:W2:Y:S04]  /*0640*/  LDG.E R26, desc[UR6][R16.64] ;  /* 0x00000006101a7981 */ /* 0x0000a8000c1e1900 */
[----:B------:R1:W3:Y:S01]  /*0650*/  LDG.E R23, desc[UR6][R18.64] ;  /* 0x0000000612177981 */ /* 0x0002e2000c1e1900 */
[----:B0-----:R-:W-:-:S04]  /*0660*/  IMAD.WIDE R16, R21, 0x4, R12 ;  /* 0x0000000415107825 */ /* 0x001fc800078e020c */
[----:B-1----:R-:W-:-:S04]  /*0670*/  IMAD.WIDE R18, R29, 0x4, R12 ;  /* 0x000000041d127825 */ /* 0x002fc800078e020c */
[----:B------:R-:W-:Y:S01]  /*0680*/  IMAD R29, R11, 0x7, R5 ;  /* 0x000000070b1d7824 */ /* 0x000fe200078e0205 */
[----:B------:R-:W5:Y:S01]  /*0690*/  LDG.E R22, desc[UR6][R18.64] ;  /* 0x0000000612167981 */ /* 0x000f62000c1e1900 */
[----:B------:R-:W-:-:S03]  /*06a0*/  IMAD.WIDE R20, R24, 0x4, R14 ;  /* 0x0000000418147825 */ /* 0x000fc600078e020e */
[----:B------:R0:W3:Y:S04]  /*06b0*/  LDG.E R24, desc[UR6][R16.64] ;  /* 0x0000000610187981 */ /* 0x0000e8000c1e1900 */
[----:B------:R-:W5:Y:S01]  /*06c0*/  LDG.E R21, desc[UR6][R20.64] ;  /* 0x0000000614157981 */ /* 0x000f62000c1e1900 */
[----:B0-----:R-:W-:Y:S01]  /*06d0*/  IMAD.WIDE R16, R29, 0x4, R14 ;  /* 0x000000041d107825 */ /* 0x001fe200078e020e */
[----:B------:R-:W-:-:S04]  /*06e0*/  IADD3 R29, PT, PT, R9, R11, RZ ;  /* 0x0000000b091d7210 */ /* 0x000fc80007ffe0ff */
[----:B------:R0:W5:Y:S01]  /*06f0*/  LDG.E R11, desc[UR6][R16.64] ;  /* 0x00000006100b7981 */ /* 0x000162000c1e1900 */
[----:B------:R-:W-:-:S04]  /*0700*/  IMAD.WIDE R18, R29, 0x4, R12 ;  /* 0x000000041d127825 */ /* 0x000fc800078e020c */
[----:B------:R-:W-:Y:S01]  /*0710*/  IMAD R29, R27, 0x7, R5 ;  /* 0x000000071b1d7824 */ /* 0x000fe200078e0205 */
[----:B------:R-:W-:Y:S01]  /*0720*/  IADD3 R27, PT, PT, R9, R27, RZ ;  /* 0x0000001b091b7210 */ /* 0x000fe20007ffe0ff */
[----:B------:R1:W5:Y:S02]  /*0730*/  LDG.E R20, desc[UR6][R18.64] ;  /* 0x0000000612147981 */ /* 0x000364000c1e1900 */
[----:B0-----:R-:W-:Y:S01]  /*0740*/  IMAD.WIDE R16, R29, 0x4, R14 ;  /* 0x000000041d107825 */ /* 0x001fe200078e020e */
[----:B----4-:R-:W-:-:S03]  /*0750*/  IADD3 R29, PT, PT, R9, R28, RZ ;  /* 0x0000001c091d7210 */ /* 0x010fc60007ffe0ff */
[----:B------:R-:W-:Y:S02]  /*0760*/  IMAD R28, R28, 0x7, R5 ;  /* 0x000000071c1c7824 */ /* 0x000fe400078e0205 */
[----:B------:R-:W4:Y:S01]  /*0770*/  LDG.E R16, desc[UR6][R16.64] ;  /* 0x0000000610107981 */ /* 0x000f22000c1e1900 */
[----:B-1----:R-:W-:-:S04]  /*0780*/  IMAD.WIDE R18, R27, 0x4, R12 ;  /* 0x000000041b127825 */ /* 0x002fc800078e020c */
[----:B------:R-:W-:Y:S01]  /*0790*/  IMAD.WIDE R14, R28, 0x4, R14 ;  /* 0x000000041c0e7825 */ /* 0x000fe200078e020e */
[----:B------:R-:W4:Y:S03]  /*07a0*/  LDG.E R27, desc[UR6][R18.64] ;  /* 0x00000006121b7981 */ /* 0x000f26000c1e1900 */
[----:B------:R-:W-:Y:S02]  /*07b0*/  IMAD.WIDE R12, R29, 0x4, R12 ;  /* 0x000000041d0c7825 */ /* 0x000fe400078e020c */
[----:B------:R-:W4:Y:S04]  /*07c0*/  LDG.E R14, desc[UR6][R14.64] ;  /* 0x000000060e0e7981 */ /* 0x000f28000c1e1900 */
[----:B------:R-:W4:Y:S01]  /*07d0*/  LDG.E R12, desc[UR6][R12.64] ;  /* 0x000000060c0c7981 */ /* 0x000f22000c1e1900 */
[----:B------:R-:W-:-:S04]  /*07e0*/  IADD3 R7, PT, PT, R7, 0x8, RZ ;  /* 0x0000000807077810 */ /* 0x000fc80007ffe0ff */
[----:B------:R-:W-:Y:S02]  /*07f0*/  ISETP.NE.AND P0, PT, R7, RZ, PT ;  /* 0x000000ff0700720c */ /* 0x000fe40003f05270 */
[----:B------:R-:W-:Y:S01]  /*0800*/  IADD3 R8, PT, PT, R8, 0x8, RZ ;  /* 0x0000000808087810 */ /* 0x000fe20007ffe0ff */
[----:B--2---:R-:W-:-:S04]  /*0810*/  FFMA R10, R25, R26, R10 ;  /* 0x0000001a190a7223 */ /* 0x004fc8000000000a */
[----:B---3--:R-:W-:-:S04]  /*0820*/  FFMA R10, R23, R24, R10 ;  /* 0x00000018170a7223 */ /* 0x008fc8000000000a */
[----:B-----5:R-:W-:-:S04]  /*0830*/  FFMA R10, R21, R22, R10 ;  /* 0x00000016150a7223 */ /* 0x020fc8000000000a */
[----:B------:R-:W-:-:S04]  /*0840*/  FFMA R11, R11, R20, R10 ;  /* 0x000000140b0b7223 */ /* 0x000fc8000000000a */
[----:B----4-:R-:W-:-:S04]  /*0850*/  FFMA R11, R16, R27, R11 ;  /* 0x0000001b100b7223 */ /* 0x010fc8000000000b */
[----:B------:R-:W-:Y:S01]  /*0860*/  FFMA R10, R14, R12, R11 ;  /* 0x0000000c0e0a7223 */ /* 0x000fe2000000000b */
[----:B------:R-:W-:Y:S06]  /*0870*/  @P0 BRA `(.L_x_4) ;  /* 0xfffffff800e00947 */ /* 0x000fec000383ffff */
.L_x_3:
[----:B------:R-:W-:Y:S05]  /*0880*/  BSYNC.RECONVERGENT B1 ;  /* 0x0000000000017941 */ /* 0x000fea0003800200 */
.L_x_2:
[----:B------:R-:W-:Y:S05]  /*0890*/  @!P1 BRA `(.L_x_1) ;  /* 0x0000000400449947 */ /* 0x000fea0003800000 */
[----:B------:R-:W-:Y:S01]  /*08a0*/  IADD3 R7, PT, PT, R4, -0x1, RZ ;  /* 0xffffffff04077810 */ /* 0x000fe20007ffe0ff */
[----:B------:R-:W-:Y:S03]  /*08b0*/  BSSY.RECONVERGENT B1, `(.L_x_5) ;  /* 0x0000028000017945 */ /* 0x000fe60003800200 */
[----:B------:R-:W-:-:S13]  /*08c0*/  ISETP.GE.U32.AND P0, PT, R7, 0x3, PT ;  /* 0x000000030700780c */ /* 0x000fda0003f06070 */
[----:B------:R-:W-:Y:S05]  /*08d0*/  @!P0 BRA `(.L_x_6) ;  /* 0x0000000000948947 */ /* 0x000fea0003800000 */
[----:B------:R-:W0:Y:S08]  /*08e0*/  LDC.64 R20, c[0x0][0x3b0] ;  /* 0x0000ec00ff147b82 */ /* 0x000e300000000a00 */
[----:B------:R-:W1:Y:S08]  /*08f0*/  LDC.64 R14, c[0x0][0x388] ;  /* 0x0000e200ff0e7b82 */ /* 0x000e700000000a00 */
[----:B------:R-:W2:Y:S01]  /*0900*/  LDC.64 R12, c[0x0][0x380] ;  /* 0x0000e000ff0c7b82 */ /* 0x000ea20000000a00 */
[----:B0-----:R-:W-:-:S05]  /*0910*/  IMAD.WIDE R20, R8, 0x4, R20 ;  /* 0x0000000408147825 */ /* 0x001fca00078e0214 */
[----:B------:R-:W3:Y:S04]  /*0920*/  LDG.E.CONSTANT R22, desc[UR6][R20.64] ;  /* 0x0000000614167981 */ /* 0x000ee8000c1e9900 */
[----:B------:R-:W4:Y:S04]  /*0930*/  LDG.E.CONSTANT R28, desc[UR6][R20.64+0x4] ;  /* 0x00000406141c7981 */ /* 0x000f28000c1e9900 */
[----:B------:R-:W5:Y:S04]  /*0940*/  LDG.E.CONSTANT R18, desc[UR6][R20.64+0x8] ;  /* 0x0000080614127981 */ /* 0x000f68000c1e9900 */
[----:B------:R0:W2:Y:S01]  /*0950*/  LDG.E.CONSTANT R16, desc[UR6][R20.64+0xc] ;  /* 0x00000c0614107981 */ /* 0x0000a2000c1e9900 */
[C---:B---3--:R-:W-:Y:S01]  /*0960*/  IADD3 R23, PT, PT, R9.reuse, R22, RZ ;  /* 0x0000001609177210 */ /* 0x048fe20007ffe0ff */
[--C-:B------:R-:W-:Y:S01]  /*0970*/  IMAD R27, R22, 0x7, R5.reuse ;  /* 0x00000007161b7824 */ /* 0x100fe200078e0205 */
[----:B----4-:R-:W-:Y:S01]  /*0980*/  IADD3 R19, PT, PT, R9, R28, RZ ;  /* 0x0000001c09137210 */ /* 0x010fe20007ffe0ff */
[----:B------:R-:W-:-:S02]  /*0990*/  IMAD R25, R28, 0x7, R5 ;  /* 0x000000071c197824 */ /* 0x000fc400078e0205 */
[----:B-1----:R-:W-:Y:S01]  /*09a0*/  IMAD.WIDE R22, R23, 0x4, R14 ;  /* 0x0000000417167825 */ /* 0x002fe200078e020e */
[----:B-----5:R-:W-:-:S03]  /*09b0*/  IADD3 R17, PT, PT, R9, R18, RZ ;  /* 0x0000001209117210 */ /* 0x020fc60007ffe0ff */
[----:B--2---:R-:W-:-:S04]  /*09c0*/  IMAD.WIDE R26, R27, 0x4, R12 ;  /* 0x000000041b1a7825 */ /* 0x004fc800078e020c */
[----:B0-----:R-:W-:Y:S01]  /*09d0*/  IMAD R21, R18, 0x7, R5 ;  /* 0x0000000712157824 */ /* 0x001fe200078e0205 */
[----:B------:R-:W2:Y:S01]  /*09e0*/  LDG.E R7, desc[UR6][R26.64] ;  /* 0x000000061a077981 */ /* 0x000ea2000c1e1900 */
[----:B------:R-:W-:Y:S01]  /*09f0*/  IMAD.WIDE R24, R25, 0x4, R12 ;  /* 0x0000000419187825 */ /* 0x000fe200078e020c */
[----:B------:R-:W-:Y:S02]  /*0a00*/  IADD3 R11, PT, PT, R9, R16, RZ ;  /* 0x00000010090b7210 */ /* 0x000fe40007ffe0ff */
[----:B------:R-:W2:Y:S01]  /*0a10*/  LDG.E R22, desc[UR6][R22.64] ;  /* 0x0000000616167981 */ /* 0x000ea2000c1e1900 */
[----:B------:R-:W-:-:S03]  /*0a20*/  IMAD.WIDE R18, R19, 0x4, R14 ;  /* 0x0000000413127825 */ /* 0x000fc600078e020e */
[----:B------:R-:W3:Y:S01]  /*0a30*/  LDG.E R24, desc[UR6][R24.64] ;  /* 0x0000000618187981 */ /* 0x000ee2000c1e1900 */
[----:B------:R-:W-:Y:S02]  /*0a40*/  IMAD R29, R16, 0x7, R5 ;  /* 0x00000007101d7824 */ /* 0x000fe400078e0205 */
[----:B------:R-:W-:Y:S01]  /*0a50*/  IMAD.WIDE R20, R21, 0x4, R12 ;  /* 0x0000000415147825 */ /* 0x000fe200078e020c */
[----:B------:R-:W3:Y:S03]  /*0a60*/  LDG.E R19, desc[UR6][R18.64] ;  /* 0x0000000612137981 */ /* 0x000ee6000c1e1900 */
[----:B------:R-:W-:Y:S02]  /*0a70*/  IMAD.WIDE R16, R17, 0x4, R14 ;  /* 0x0000000411107825 */ /* 0x000fe400078e020e */
[----:B------:R-:W4:Y:S02]  /*0a80*/  LDG.E R20, desc[UR6][R20.64] ;  /* 0x0000000614147981 */ /* 0x000f24000c1e1900 */
[----:B------:R-:W-:-:S02]  /*0a90*/  IMAD.WIDE R12, R29, 0x4, R12 ;  /* 0x000000041d0c7825 */ /* 0x000fc400078e020c */
[----:B------:R-:W4:Y:S02]  /*0aa0*/  LDG.E R16, desc[UR6][R16.64] ;  /* 0x0000000610107981 */ /* 0x000f24000c1e1900 */
[----:B------:R-:W-:Y:S02]  /*0ab0*/  IMAD.WIDE R14, R11, 0x4, R14 ;  /* 0x000000040b0e7825 */ /* 0x000fe400078e020e */
[----:B------:R-:W5:Y:S04]  /*0ac0*/  LDG.E R12, desc[UR6][R12.64] ;  /* 0x000000060c0c7981 */ /* 0x000f68000c1e1900 */
[----:B------:R-:W5:Y:S01]  /*0ad0*/  LDG.E R14, desc[UR6][R14.64] ;  /* 0x000000060e0e7981 */ /* 0x000f62000c1e1900 */
[----:B------:R-:W-:Y:S01]  /*0ae0*/  IADD3 R8, PT, PT, R8, 0x4, RZ ;  /* 0x0000000408087810 */ /* 0x000fe20007ffe0ff */
[----:B--2---:R-:W-:-:S04]  /*0af0*/  FFMA R7, R7, R22, R10 ;  /* 0x0000001607077223 */ /* 0x004fc8000000000a */
[----:B---3--:R-:W-:-:S04]  /*0b00*/  FFMA R7, R24, R19, R7 ;  /* 0x0000001318077223 */ /* 0x008fc80000000007 */
[----:B----4-:R-:W-:-:S04]  /*0b10*/  FFMA R7, R20, R16, R7 ;  /* 0x0000001014077223 */ /* 0x010fc80000000007 */
[----:B-----5:R-:W-:-:S07]  /*0b20*/  FFMA R10, R12, R14, R7 ;  /* 0x0000000e0c0a7223 */ /* 0x020fce0000000007 */
.L_x_6:
[----:B------:R-:W-:Y:S05]  /*0b30*/  BSYNC.RECONVERGENT B1 ;  /* 0x0000000000017941 */ /* 0x000fea0003800200 */
.L_x_5:
[----:B------:R-:W-:-:S04]  /*0b40*/  IADD3 R7, PT, PT, -R2, R3, RZ ;  /* 0x0000000302077210 */ /* 0x000fc80007ffe1ff */
[----:B------:R-:W-:-:S13]  /*0b50*/  LOP3.LUT P0, R11, R7, 0x3, RZ, 0xc0, !PT ;  /* 0x00000003070b7812 */ /* 0x000fda000780c0ff */
[----:B------:R-:W-:Y:S05]  /*0b60*/  @!P0 BRA `(.L_x_1) ;  /* 0x0000000000908947 */ /* 0x000fea0003800000 */
[----:B------:R-:W-:Y:S01]  /*0b70*/  ISETP.NE.AND P0, PT, R11, 0x1, PT ;  /* 0x000000010b00780c */ /* 0x000fe20003f05270 */
[----:B------:R-:W0:Y:S01]  /*0b80*/  LDC.64 R20, c[0x0][0x388] ;  /* 0x0000e200ff147b82 */ /* 0x000e220000000a00 */
[----:B------:R-:W-:-:S04]  /*0b90*/  LOP3.LUT R7, R7, 0x1, RZ, 0xc0, !PT ;  /* 0x0000000107077812 */ /* 0x000fc800078ec0ff */
[----:B------:R-:W-:-:S03]  /*0ba0*/  ISETP.NE.U32.AND P1, PT, R7, 0x1, PT ;  /* 0x000000010700780c */ /* 0x000fc60003f25070 */
[----:B------:R-:W1:Y:S08]  /*0bb0*/  LDC.64 R14, c[0x0][0x380] ;  /* 0x0000e000ff0e7b82 */ /* 0x000e700000000a00 */
[----:B------:R-:W2:Y:S08]  /*0bc0*/  @P0 LDC.64 R12, c[0x0][0x3b0] ;  /* 0x0000ec00ff0c0b82 */ /* 0x000eb00000000a00 */
[----:B------:R-:W3:Y:S08]  /*0bd0*/  @!P1 LDC.64 R24, c[0x0][0x3b0] ;  /* 0x0000ec00ff189b82 */ /* 0x000ef00000000a00 */
[----:B------:R-:W4:Y:S01]  /*0be0*/  LDC.64 R16, c[0x0][0x388] ;  /* 0x0000e200ff107b82 */ /* 0x000f220000000a00 */
[C---:B--2---:R-:W-:Y:S01]  /*0bf0*/  @P0 IMAD.WIDE R26, R8.reuse, 0x4, R12 ;  /* 0x00000004081a0825 */ /* 0x044fe200078e020c */
[----:B------:R-:W-:-:S06]  /*0c00*/  @P0 IADD3 R8, PT, PT, R8, 0x2, RZ ;  /* 0x0000000208080810 */ /* 0x000fcc0007ffe0ff */
[----:B------:R-:W2:Y:S01]  /*0c10*/  LDC.64 R12, c[0x0][0x380] ;  /* 0x0000e000ff0c7b82 */ /* 0x000ea20000000a00 */
[----:B------:R-:W5:Y:S01]  /*0c20*/  @P0 LDG.E.CONSTANT R22, desc[UR6][R26.64] ;  /* 0x000000061a160981 */ /* 0x000f62000c1e9900 */
[----:B---3--:R-:W-:-:S03]  /*0c30*/  @!P1 IMAD.WIDE R24, R8, 0x4, R24 ;  /* 0x0000000408189825 */ /* 0x008fc600078e0218 */
[----:B------:R-:W3:Y:S04]  /*0c40*/  @P0 LDG.E.CONSTANT R18, desc[UR6][R26.64+0x4] ;  /* 0x000004061a120981 */ /* 0x000ee8000c1e9900 */
[----:B------:R-:W4:Y:S01]  /*0c50*/  @!P1 LDG.E.CONSTANT R8, desc[UR6][R24.64] ;  /* 0x0000000618089981 */ /* 0x000f22000c1e9900 */
[C---:B-----5:R-:W-:Y:S01]  /*0c60*/  @P0 IADD3 R19, PT, PT, R9.reuse, R22, RZ ;  /* 0x0000001609130210 */ /* 0x060fe20007ffe0ff */
[--C-:B------:R-:W-:Y:S02]  /*0c70*/  @P0 IMAD R23, R22, 0x7, R5.reuse ;  /* 0x0000000716170824 */ /* 0x100fe400078e0205 */
[----:B---3--:R-:W-:Y:S01]  /*0c80*/  @P0 IMAD R7, R18, 0x7, R5 ;  /* 0x0000000712070824 */ /* 0x008fe200078e0205 */
[----:B------:R-:W-:Y:S01]  /*0c90*/  @P0 IADD3 R27, PT, PT, R9, R18, RZ ;  /* 0x00000012091b0210 */ /* 0x000fe20007ffe0ff */
[----:B--2---:R-:W-:-:S04]  /*0ca0*/  @P0 IMAD.WIDE R22, R23, 0x4, R12 ;  /* 0x0000000417160825 */ /* 0x004fc800078e020c */
[----:B0-----:R-:W-:Y:S02]  /*0cb0*/  @P0 IMAD.WIDE R18, R19, 0x4, R20 ;  /* 0x0000000413120825 */ /* 0x001fe400078e0214 */
[----:B------:R-:W2:Y:S02]  /*0cc0*/  @P0 LDG.E R23, desc[UR6][R22.64] ;  /* 0x0000000616170981 */ /* 0x000ea4000c1e1900 */
[----:B------:R-:W-:Y:S01]  /*0cd0*/  @P0 IMAD.WIDE R12, R7, 0x4, R12 ;  /* 0x00000004070c0825 */ /* 0x000fe200078e020c */
[----:B----4-:R-:W-:Y:S01]  /*0ce0*/  @!P1 IADD3 R7, PT, PT, R9, R8, RZ ;  /* 0x0000000809079210 */ /* 0x010fe20007ffe0ff */
[----:B------:R-:W2:Y:S02]  /*0cf0*/  @P0 LDG.E R18, desc[UR6][R18.64] ;  /* 0x0000000612120981 */ /* 0x000ea4000c1e1900 */
[----:B------:R-:W-:Y:S02]  /*0d00*/  @!P1 IMAD R11, R8, 0x7, R5 ;  /* 0x00000007080b9824 */ /* 0x000fe400078e0205 */
[----:B------:R-:W-:Y:S01]  /*0d10*/  @P0 IMAD.WIDE R20, R27, 0x4, R20 ;  /* 0x000000041b140825 */ /* 0x000fe200078e0214 */
[----:B------:R-:W3:Y:S03]  /*0d20*/  @P0 LDG.E R12, desc[UR6][R12.64] ;  /* 0x000000060c0c0981 */ /* 0x000ee6000c1e1900 */
[----:B-1----:R-:W-:-:S02]  /*0d30*/  @!P1 IMAD.WIDE R14, R11, 0x4, R14 ;  /* 0x000000040b0e9825 */ /* 0x002fc400078e020e */
[----:B------:R-:W3:Y:S02]  /*0d40*/  @P0 LDG.E R20, desc[UR6][R20.64] ;  /* 0x0000000614140981 */ /* 0x000ee4000c1e1900 */
[----:B------:R-:W-:Y:S02]  /*0d50*/  @!P1 IMAD.WIDE R16, R7, 0x4, R16 ;  /* 0x0000000407109825 */ /* 0x000fe400078e0210 */
[----:B------:R-:W4:Y:S04]  /*0d60*/  @!P1 LDG.E R15, desc[UR6][R14.64] ;  /* 0x000000060e0f9981 */ /* 0x000f28000c1e1900 */
[----:B------:R-:W4:Y:S01]  /*0d70*/  @!P1 LDG.E R16, desc[UR6][R16.64] ;  /* 0x0000000610109981 */ /* 0x000f22000c1e1900 */
[----:B--2---:R-:W-:-:S04]  /*0d80*/  @P0 FFMA R23, R23, R18, R10 ;  /* 0x0000001217170223 */ /* 0x004fc8000000000a */
[----:B---3--:R-:W-:-:S04]  /*0d90*/  @P0 FFMA R10, R12, R20, R23 ;  /* 0x000000140c0a0223 */ /* 0x008fc80000000017 */
[----:B----4-:R-:W-:-:S07]  /*0da0*/  @!P1 FFMA R10, R15, R16, R10 ;  /* 0x000000100f0a9223 */ /* 0x010fce000000000a */
.L_x_1:
[----:B------:R-:W-:Y:S05]  /*0db0*/  BSYNC.RECONVERGENT B0 ;  /* 0x0000000000007941 */ /* 0x000fea0003800200 */
.L_x_0:
[----:B------:R-:W0:Y:S01]  /*0dc0*/  LDC.64 R12, c[0x0][0x390] ;  /* 0x0000e400ff0c7b82 */ /* 0x000e220000000a00 */
[----:B------:R-:W-:-:S05]  /*0dd0*/  IADD3 R9, PT, PT, R0, R9, RZ ;  /* 0x0000000900097210 */ /* 0x000fca0007ffe0ff */
[----:B0-----:R-:W-:Y:S02]  /*0de0*/  IMAD.WIDE R8, R9, 0x4, R12 ;  /* 0x0000000409087825 */ /* 0x001fe400078e020c */
[----:B------:R-:W0:Y:S04]  /*0df0*/  LDC.64 R12, c[0x0][0x398] ;  /* 0x0000e600ff0c7b82 */ /* 0x000e280000000a00 */
[----:B------:R-:W2:Y:S01]  /*0e00*/  LDG.E R9, desc[UR6][R8.64] ;  /* 0x0000000608097981 */ /* 0x000ea2000c1e1900 */
[----:B------:R-:W-:Y:S01]  /*0e10*/  IMAD R7, R0, 0x7, R5 ;  /* 0x0000000700077824 */ /* 0x000fe200078e0205 */
[----:B------:R-:W-:-:S04]  /*0e20*/  IADD3 R5, PT, PT, R5, UR5, RZ ;  /* 0x0000000505057c10 */ /* 0x000fc8000fffe0ff */
[----:B------:R-:W-:Y:S01]  /*0e30*/  ISETP.GE.AND P0, PT, R5, UR4, PT ;  /* 0x0000000405007c0c */ /* 0x000fe2000bf06270 */
[----:B0-----:R-:W-:-:S04]  /*0e40*/  IMAD.WIDE R12, R7, 0x4, R12 ;  /* 0x00000004070c7825 */ /* 0x001fc800078e020c */
[----:B--2---:R-:W-:-:S05]  /*0e50*/  FMUL R7, R9, R10 ;  /* 0x0000000a09077220 */ /* 0x004fca0000400000 */
[----:B------:R0:W-:Y:S03]  /*0e60*/  STG.E desc[UR6][R12.64], R7 ;  /* 0x000000070c007986 */ /* 0x0001e6000c101906 */
[----:B------:R-:W-:Y:S05]  /*0e70*/  @!P0 BRA `(.L_x_7) ;  /* 0xfffffff400148947 */ /* 0x000fea000383ffff */
[----:B------:R-:W-:Y:S05]  /*0e80*/  EXIT ;  /* 0x000000000000794d */ /* 0x000fea0003800000 */
.L_x_8:
[----:B------:R-:W-:-:S00]  /*0e90*/  BRA `(.L_x_8) ;  /* 0xfffffffc00fc7947 */ /* 0x000fc0000383ffff */
[----:B------:R-:W-:-:S00]  /*0ea0*/  NOP ;  /* 0x0000000000007918 */ /* 0x000fc00000000000 */
        /* <DEDUP_REMOVED lines=13> */
.L_x_20:


//--------------------- .text.K2                  --------------------------
	.section	.text.K2,"ax",@progbits
	.align	128
        .global         K2
        .type           K2,@function
        .size           K2,(.L_x_21 - K2)
        .other          K2,@"STO_CUDA_ENTRY STV_DEFAULT"
K2:
.text.K2:
        /* <DEDUP_REMOVED lines=45> */
.L_x_18:
        /* <DEDUP_REMOVED lines=19> */
.L_x_13:
        /* <DEDUP_REMOVED lines=21> */
[----:B------:R-:W3:Y:S04]  /*0550*/  LDG.E R16, desc[UR6][R16.64] ;  /* 0x0000000610107981 */ /* 0x000ee8000c1e1900 */
[----:B------:R-:W3:Y:S04]  /*0560*/  LDG.E R18, desc[UR6][R18.64] ;  /* 0x0000000612127981 */ /* 0x000ee8000c1e1900 */
[----:B------:R-:W4:Y:S01]  /*0570*/  LDG.E.CONSTANT R28, desc[UR6][R24.64+0x1c] ;  /* 0x00001c06181c7981 */ /* 0x000f22000c1e9900 */
[----:B-----5:R-:W-:Y:S01]  /*0580*/  IMAD R23, R21, 0x7, R5 ;  /* 0x0000000715177824 */ /* 0x020fe200078e0205 */
[----:B------:R-:W-:Y:S01]  /*0590*/  IADD3 R21, PT, PT, R9, R21, RZ ;  /* 0x0000001509157210 */ /* 0x000fe20007ffe0ff */
[----:B--2---:R-:W-:-:S02]  /*05a0*/  FFMA R29, R29, R22, R10 ;  /* 0x000000161d1d7223 */ /* 0x004fc4000000000a */
[----:B------:R-:W-:-:S05]  /*05b0*/  IMAD.WIDE R22, R23, 0x4, R14 ;  /* 0x0000000417167825 */ /* 0x000fca00078e020e */
[----:B------:R-:W2:Y:S01]  /*05c0*/  LDG.E R25, desc[UR6][R22.64] ;  /* 0x0000000616197981 */ /* 0x000ea2000c1e1900 */
[----:B---3--:R-:W-:Y:S01]  /*05d0*/  FFMA R10, R16, R18, R29 ;  /* 0x00000012100a7223 */ /* 0x008fe2000000001d */
[----:B------:R-:W-:Y:S02]  /*05e0*/  IMAD R29, R26, 0x7, R5 ;  /* 0x000000071a1d7824 */ /* 0x000fe400078e0205 */
[----:B------:R-:W-:Y:S01]  /*05f0*/  IMAD.WIDE R16, R21, 0x4, R12 ;  /* 0x0000000415107825 */ /* 0x000fe200078e020c */
[----:B------:R-:W-:-:S03]  /*0600*/  IADD3 R21, PT, PT, R9, R26, RZ ;  /* 0x0000001a09157210 */ /* 0x000fc60007ffe0ff */
[----:B------:R-:W-:Y:S01]  /*0610*/  IMAD.WIDE R18, R29, 0x4, R14 ;  /* 0x000000041d127825 */ /* 0x000fe200078e020e */
[----:B------:R0:W2:Y:S03]  /*0620*/  LDG.E R26, desc[UR6][R16.64] ;  /* 0x00000006101a7981 */ /* 0x0000a6000c1e1900 */
[----:B------:R-:W-:Y:S01]  /*0630*/  IMAD R29, R20, 0x7, R5 ;  /* 0x00000007141d7824 */ /* 0x000fe200078e0205 */
[----:B------:R1:W3:Y:S01]  /*0640*/  LDG.E R23, desc[UR6][R18.64] ;  /* 0x0000000612177981 */ /* 0x0002e2000c1e1900 */
[----:B0-----:R-:W-:Y:S01]  /*0650*/  IMAD.WIDE R16, R21, 0x4, R12 ;  /* 0x0000000415107825 */ /* 0x001fe200078e020c */
[----:B-1----:R-:W-:-:S03]  /*0660*/  IADD3 R19, PT, PT, R9, R20, RZ ;  /* 0x0000001409137210 */ /* 0x002fc60007ffe0ff */
[----:B------:R-:W-:Y:S01]  /*0670*/  IMAD.WIDE R20, R29, 0x4, R14 ;  /* 0x000000041d147825 */ /* 0x000fe200078e020e */
[----:B------:R0:W3:Y:S03]  /*0680*/  LDG.E R24, desc[UR6][R16.64] ;  /* 0x0000000610187981 */ /* 0x0000e6000c1e1900 */
[----:B------:R-:W-:Y:S02]  /*0690*/  IMAD R29, R11, 0x7, R5 ;  /* 0x000000070b1d7824 */ /* 0x000fe400078e0205 */
[----:B------:R-:W-:Y:S01]  /*06a0*/  IMAD.WIDE R18, R19, 0x4, R12 ;  /* 0x0000000413127825 */ /* 0x000fe200078e020c */
[----:B------:R-:W5:Y:S03]  /*06b0*/  LDG.E R21, desc[UR6][R20.64] ;  /* 0x0000000614157981 */ /* 0x000f66000c1e1900 */
[----:B0-----:R-:W-:Y:S01]  /*06c0*/  IMAD.WIDE R16, R29, 0x4, R14 ;  /* 0x000000041d107825 */ /* 0x001fe200078e020e */
[----:B------:R-:W-:Y:S01]  /*06d0*/  IADD3 R29, PT, PT, R9, R11, RZ ;  /* 0x0000000b091d7210 */ /* 0x000fe20007ffe0ff */
[----:B------:R0:W5:Y:S04]  /*06e0*/  LDG.E R22, desc[UR6][R18.64] ;  /* 0x0000000612167981 */ /* 0x000168000c1e1900 */
[----:B------:R1:W5:Y:S01]  /*06f0*/  LDG.E R11, desc[UR6][R16.64] ;  /* 0x00000006100b7981 */ /* 0x000362000c1e1900 */
[----:B0-----:R-:W-:-:S04]  /*0700*/  IMAD.WIDE R18, R29, 0x4, R12 ;  /* 0x000000041d127825 */ /* 0x001fc800078e020c */
[----:B------:R-:W-:Y:S01]  /*0710*/  IMAD R29, R27, 0x7, R5 ;  /* 0x000000071b1d7824 */ /* 0x000fe200078e0205 */
[----:B------:R-:W-:Y:S01]  /*0720*/  IADD3 R27, PT, PT, R9, R27, RZ ;  /* 0x0000001b091b7210 */ /* 0x000fe20007ffe0ff */
[----:B------:R0:W5:Y:S02]  /*0730*/  LDG.E R20, desc[UR6][R18.64] ;  /* 0x0000000612147981 */ /* 0x000164000c1e1900 */
[----:B-1----:R-:W-:-:S04]  /*0740*/  IMAD.WIDE R16, R29, 0x4, R14 ;  /* 0x000000041d107825 */ /* 0x002fc800078e020e */
[----:B----4-:R-:W-:Y:S01]  /*0750*/  IMAD R29, R28, 0x7, R5 ;  /* 0x000000071c1d7824 */ /* 0x010fe200078e0205 */
[----:B------:R-:W-:Y:S01]  /*0760*/  IADD3 R28, PT, PT, R9, R28, RZ ;  /* 0x0000001c091c7210 */ /* 0x000fe20007ffe0ff */
[----:B------:R-:W4:Y:S01]  /*0770*/  LDG.E R16, desc[UR6][R16.64] ;  /* 0x0000000610107981 */ /* 0x000f22000c1e1900 */
[----:B0-----:R-:W-:-:S04]  /*0780*/  IMAD.WIDE R18, R27, 0x4, R12 ;  /* 0x000000041b127825 */ /* 0x001fc800078e020c */
        /* <DEDUP_REMOVED lines=15> */
.L_x_12:
[----:B------:R-:W-:Y:S05]  /*0880*/  BSYNC.RECONVERGENT B1 ;  /* 0x0000000000017941 */ /* 0x000fea0003800200 */
.L_x_11:
        /* <DEDUP_REMOVED lines=42> */
.L_x_15:
[----:B------:R-:W-:Y:S05]  /*0b30*/  BSYNC.RECONVERGENT B1 ;  /* 0x0000000000017941 */ /* 0x000fea0003800200 */
.L_x_14:
[----:B------:R-:W-:-:S04]  /*0b40*/  IADD3 R7, PT, PT, -R2, R3, RZ ;  /* 0x0000000302077210 */ /* 0x000fc80007ffe1ff */
[----:B------:R-:W-:-:S13]  /*0b50*/  LOP3.LUT P0, R11, R7, 0x3, RZ, 0xc0, !PT ;  /* 0x00000003070b7812 */ /* 0x000fda000780c0ff */
[----:B------:R-:W-:Y:S05]  /*0b60*/  @!P0 BRA `(.L_x_10) ;  /* 0x0000000000a08947 */ /* 0x000fea0003800000 */
[----:B------:R-:W-:Y:S01]  /*0b70*/  ISETP.NE.AND P0, PT, R11, 0x1, PT ;  /* 0x000000010b00780c */ /* 0x000fe20003f05270 */
[----:B------:R-:W-:Y:S01]  /*0b80*/  BSSY.RECONVERGENT B1, `(.L_x_16) ;  /* 0x0000019000017945 */ /* 0x000fe20003800200 */
[----:B------:R-:W-:-:S04]  /*0b90*/  LOP3.LUT R7, R7, 0x1, RZ, 0xc0, !PT ;  /* 0x0000000107077812 */ /* 0x000fc800078ec0ff */
[----:B------:R-:W-:-:S07]  /*0ba0*/  ISETP.NE.U32.AND P1, PT, R7, 0x1, PT ;  /* 0x000000010700780c */ /* 0x000fce0003f25070 */
[----:B------:R-:W-:Y:S06]  /*0bb0*/  @!P0 BRA `(.L_x_17) ;  /* 0x0000000000548947 */ /* 0x000fec0003800000 */
[----:B------:R-:W0:Y:S08]  /*0bc0*/  LDC.64 R12, c[0x0][0x3b0] ;  /* 0x0000ec00ff0c7b82 */ /* 0x000e300000000a00 */
[----:B------:R-:W1:Y:S08]  /*0bd0*/  LDC.64 R16, c[0x0][0x380] ;  /* 0x0000e000ff107b82 */ /* 0x000e700000000a00 */
[----:B------:R-:W2:Y:S01]  /*0be0*/  LDC.64 R14, c[0x0][0x390] ;  /* 0x0000e400ff0e7b82 */ /* 0x000ea20000000a00 */
[----:B0-----:R-:W-:-:S05]  /*0bf0*/  IMAD.WIDE R20, R8, 0x4, R12 ;  /* 0x0000000408147825 */ /* 0x001fca00078e020c */
[----:B------:R-:W3:Y:S04]  /*0c00*/  LDG.E.CONSTANT R12, desc[UR6][R20.64] ;  /* 0x00000006140c7981 */ /* 0x000ee8000c1e9900 */
[----:B------:R-:W4:Y:S01]  /*0c10*/  LDG.E.CONSTANT R22, desc[UR6][R20.64+0x4] ;  /* 0x0000040614167981 */ /* 0x000f22000c1e9900 */
[C---:B---3--:R-:W-:Y:S01]  /*0c20*/  IADD3 R13, PT, PT, R9.reuse, R12, RZ ;  /* 0x0000000c090d7210 */ /* 0x048fe20007ffe0ff */
[--C-:B------:R-:W-:Y:S01]  /*0c30*/  IMAD R19, R12, 0x7, R5.reuse ;  /* 0x000000070c137824 */ /* 0x100fe200078e0205 */
[----:B----4-:R-:W-:Y:S01]  /*0c40*/  IADD3 R11, PT, PT, R9, R22, RZ ;  /* 0x00000016090b7210 */ /* 0x010fe20007ffe0ff */
[----:B------:R-:W-:Y:S02]  /*0c50*/  IMAD R7, R22, 0x7, R5 ;  /* 0x0000000716077824 */ /* 0x000fe400078e0205 */
[----:B-1----:R-:W-:-:S04]  /*0c60*/  IMAD.WIDE R18, R19, 0x4, R16 ;  /* 0x0000000413127825 */ /* 0x002fc800078e0210 */
[----:B--2---:R-:W-:Y:S02]  /*0c70*/  IMAD.WIDE R12, R13, 0x4, R14 ;  /* 0x000000040d0c7825 */ /* 0x004fe400078e020e */
[----:B------:R-:W2:Y:S02]  /*0c80*/  LDG.E R19, desc[UR6][R18.64] ;  /* 0x0000000612137981 */ /* 0x000ea4000c1e1900 */
[----:B------:R-:W-:Y:S02]  /*0c90*/  IMAD.WIDE R16, R7, 0x4, R16 ;  /* 0x0000000407107825 */ /* 0x000fe400078e0210 */
[----:B------:R-:W2:Y:S02]  /*0ca0*/  LDG.E R12, desc[UR6][R12.64] ;  /* 0x000000060c0c7981 */ /* 0x000ea4000c1e1900 */
[----:B------:R-:W-:Y:S02]  /*0cb0*/  IMAD.WIDE R14, R11, 0x4, R14 ;  /* 0x000000040b0e7825 */ /* 0x000fe400078e020e */
[----:B------:R-:W3:Y:S04]  /*0cc0*/  LDG.E R17, desc[UR6][R16.64] ;  /* 0x0000000610117981 */ /* 0x000ee8000c1e1900 */
[----:B------:R-:W3:Y:S01]  /*0cd0*/  LDG.E R14, desc[UR6][R14.64] ;  /* 0x000000060e0e7981 */ /* 0x000ee2000c1e1900 */
[----:B------:R-:W-:Y:S01]  /*0ce0*/  IADD3 R8, PT, PT, R8, 0x2, RZ ;  /* 0x0000000208087810 */ /* 0x000fe20007ffe0ff */
[----:B--2---:R-:W-:-:S04]  /*0cf0*/  FFMA R10, R19, R12, R10 ;  /* 0x0000000c130a7223 */ /* 0x004fc8000000000a */
[----:B---3--:R-:W-:-:S07]  /*0d00*/  FFMA R10, R17, R14, R10 ;  /* 0x0000000e110a7223 */ /* 0x008fce000000000a */
.L_x_17:
[----:B------:R-:W-:Y:S05]  /*0d10*/  BSYNC.RECONVERGENT B1 ;  /* 0x0000000000017941 */ /* 0x000fea0003800200 */
.L_x_16:
[----:B------:R-:W-:Y:S05]  /*0d20*/  @P1 BRA `(.L_x_10) ;  /* 0x0000000000301947 */ /* 0x000fea0003800000 */
[----:B------:R-:W0:Y:S08]  /*0d30*/  LDC.64 R12, c[0x0][0x3b0] ;  /* 0x0000ec00ff0c7b82 */ /* 0x000e300000000a00 */
[----:B------:R-:W1:Y:S08]  /*0d40*/  LDC.64 R14, c[0x0][0x380] ;  /* 0x0000e000ff0e7b82 */ /* 0x000e700000000a00 */
[----:B------:R-:W2:Y:S01]  /*0d50*/  LDC.64 R16, c[0x0][0x390] ;  /* 0x0000e400ff107b82 */ /* 0x000ea20000000a00 */
[----:B0-----:R-:W-:-:S06]  /*0d60*/  IMAD.WIDE R12, R8, 0x4, R12 ;  /* 0x00000004080c7825 */ /* 0x001fcc00078e020c */
[----:B------:R-:W3:Y:S02]  /*0d70*/  LDG.E.CONSTANT R12, desc[UR6][R12.64] ;  /* 0x000000060c0c7981 */ /* 0x000ee4000c1e9900 */
[----:B---3--:R-:W-:Y:S01]  /*0d80*/  IADD3 R11, PT, PT, R9, R12, RZ ;  /* 0x0000000c090b7210 */ /* 0x008fe20007ffe0ff */
[----:B------:R-:W-:-:S04]  /*0d90*/  IMAD R7, R12, 0x7, R5 ;  /* 0x000000070c077824 */ /* 0x000fc800078e0205 */
[----:B-1----:R-:W-:-:S04]  /*0da0*/  IMAD.WIDE R14, R7, 0x4, R14 ;  /* 0x00000004070e7825 */ /* 0x002fc800078e020e */
[----:B--2---:R-:W-:Y:S02]  /*0db0*/  IMAD.WIDE R16, R11, 0x4, R16 ;  /* 0x000000040b107825 */ /* 0x004fe400078e0210 */
[----:B------:R-:W2:Y:S04]  /*0dc0*/  LDG.E R15, desc[UR6][R14.64] ;  /* 0x000000060e0f7981 */ /* 0x000ea8000c1e1900 */
[----:B------:R-:W2:Y:S02]  /*0dd0*/  LDG.E R16, desc[UR6][R16.64] ;  /* 0x0000000610107981 */ /* 0x000ea4000c1e1900 */
[----:B--2---:R-:W-:-:S07]  /*0de0*/  FFMA R10, R15, R16, R10 ;  /* 0x000000100f0a7223 */ /* 0x004fce000000000a */
.L_x_10:
[----:B------:R-:W-:Y:S05]  /*0df0*/  BSYNC.RECONVERGENT B0 ;  /* 0x0000000000007941 */ /* 0x000fea0003800200 */
.L_x_9:
        /* <DEDUP_REMOVED lines=13> */
.L_x_19:
        /* <DEDUP_REMOVED lines=11> */
.L_x_21:


//--------------------- .nv.shared.reserved.0     --------------------------
	.section	.nv.shared.reserved.0,"aw",@nobits
	.weak		__nv_reservedSMEM_offset_0_alias
	.size		__nv_reservedSMEM_offset_0_alias, 0, 64
	.other		__nv_reservedSMEM_offset_0_alias,@"STO_CUDA_RESERVED_SHARED STV_DEFAULT"
__nv_reservedSMEM_offset_0_alias:
	.zero		0
	.zero		64


//--------------------- .nv.constant0.K3          --------------------------
	.section	.nv.constant0.K3,"a",@progbits
	.sectionflags	@""
	.align	4
.nv.constant0.K3:
	.zero		972


//--------------------- .nv.constant0.K2          --------------------------
	.section	.nv.constant0.K2,"a",@progbits
	.sectionflags	@""
	.align	4
.nv.constant0.K2:
	.zero		972


//--------------------- SYMBOLS --------------------------

	.type		.nv.reservedSmem.offset0,@object
	.size		.nv.reservedSmem.offset0,0x4
